def matmul_kernel(
    a_ptr,
    b_ptr,
    c_ptr,
    M,
    N,
    K,
    stride_am,
    stride_ak,
    stride_bk,
    stride_bn,
    stride_cm,
    stride_cn,
    BLOCK_M: tl.constexpr,
    BLOCK_N: tl.constexpr,
    BLOCK_K: tl.constexpr,
    GROUP_M: tl.constexpr,
):
    pid = tl.program_id(axis=0)
    num_pid_m = tl.cdiv(M, BLOCK_M)
    num_pid_n = tl.cdiv(N, BLOCK_N)
    num_pid_in_group = GROUP_M * num_pid_n
    group_id = pid // num_pid_in_group
    first_pid_m = group_id * GROUP_M
    group_size_m = min(num_pid_m - first_pid_m, GROUP_M)
    pid_m = first_pid_m + ((pid % num_pid_in_group) % group_size_m)
    pid_n = (pid % num_pid_in_group) // group_size_m

    offs_am = (pid_m * BLOCK_M + tl.arange(0, BLOCK_M)) % M
    offs_bn = (pid_n * BLOCK_N + tl.arange(0, BLOCK_N)) % N
    offs_k = tl.arange(0, BLOCK_K)
    a_ptrs = a_ptr + offs_am[:, None] * stride_am + offs_k[None, :] * stride_ak
    b_ptrs = b_ptr + offs_k[:, None] * stride_bk + offs_bn[None, :] * stride_bn

    acc = tl.zeros((BLOCK_M, BLOCK_N), dtype=tl.float32)
    for kk in range(0, tl.cdiv(K, BLOCK_K)):
        a = tl.load(a_ptrs, mask=offs_k[None, :] < K - kk * BLOCK_K, other=0.0)
        b = tl.load(b_ptrs, mask=offs_k[:, None] < K - kk * BLOCK_K, other=0.0)
        acc = tl.dot(a, b, acc)
        a_ptrs += BLOCK_K * stride_ak
        b_ptrs += BLOCK_K * stride_bk

    c = acc.to(c_ptr.dtype.element_ty)
    offs_cm = pid_m * BLOCK_M + tl.arange(0, BLOCK_M)
    offs_cn = pid_n * BLOCK_N + tl.arange(0, BLOCK_N)
    c_ptrs = c_ptr + offs_cm[:, None] * stride_cm + offs_cn[None, :] * stride_cn
    mask = (offs_cm[:, None] < M) & (offs_cn[None, :] < N)
    tl.store(c_ptrs, c, mask=mask)

# config = {"BLOCK_K": 32, "BLOCK_M": 64, "BLOCK_N": 128, "GROUP_M": 8, "arch": "sm_90", "dtype": "fp32", "num_ctas": 1, "num_stages": 7, "num_warps": 4}
# arch = sm_90


// ===== COMPILED SASS (sm_90a) =====

	.target	sm_90a

	.elftype	@"ET_EXEC"


//--------------------- .note.nv.tkinfo           --------------------------
	.section	.note.nv.tkinfo,"",@"SHT_NOTE"
	.sectionflags	@"SHF_NOTE_NV_TKINFO"
	.tkinfo
        /*0018*/ 	.word	0x00000002
        /*0030*/ 	.string	""
        /*0030*/ 	.string	"ptxas"
        /*0030*/ 	.string	"Cuda compilation tools, release 13.0, V13.0.88"
        /*0030*/ 	.string	"Build cuda_13.0.r13.0/compiler.36424714_0"
        /*0030*/ 	.string	"-v  -suppress-debug-info  -lineinfo  -arch sm_90a "



//--------------------- .note.nv.cuinfo           --------------------------
	.section	.note.nv.cuinfo,"",@"SHT_NOTE"
	.sectionflags	@"SHF_NOTE_NV_CUINFO"
        /*0018*/ 	.short	0x0002
        /*001a*/ 	.short	0x005a
        /*001c*/ 	.short	0x0082
	.zero		2


//--------------------- .nv.info                  --------------------------
	.section	.nv.info,"",@"SHT_CUDA_INFO"
	.align	4


	//----- nvinfo : EIATTR_REGCOUNT
	.align		4
        /*0000*/ 	.byte	0x04, 0x2f
        /*0002*/ 	.short	(.L_1 - .L_0)
	.align		4
.L_0:
        /*0004*/ 	.word	index@(matmul_kernel)
        /*0008*/ 	.word	0x000000fe


	//----- nvinfo : EIATTR_FRAME_SIZE
	.align		4
.L_1:
        /*000c*/ 	.byte	0x04, 0x11
        /*000e*/ 	.short	(.L_3 - .L_2)
	.align		4
.L_2:
        /*0010*/ 	.word	index@(matmul_kernel)
        /*0014*/ 	.word	0x00000000


	//----- nvinfo : EIATTR_MIN_STACK_SIZE
	.align		4
.L_3:
        /*0018*/ 	.byte	0x04, 0x12
        /*001a*/ 	.short	(.L_5 - .L_4)
	.align		4
.L_4:
        /*001c*/ 	.word	index@(matmul_kernel)
        /*0020*/ 	.word	0x00000000
.L_5:


//--------------------- .nv.compat                --------------------------
	.section	.nv.compat,"",@"SHT_CUDA_COMPAT_INFO"
	.align	4
        /*0000*/ 	.byte	0x02, 0x09, 0x01, 0x00, 0x02, 0x02, 0x04, 0x00, 0x02, 0x05, 0x05, 0x00, 0x03, 0x07, 0x01, 0x01
        /*0010*/ 	.byte	0x02, 0x03, 0x00, 0x00, 0x02, 0x06, 0x01, 0x00, 0x04, 0x0b, 0x08, 0x00, 0x00, 0x00, 0x00, 0x00
        /*0020*/ 	.byte	0x00, 0x00, 0x00, 0x00


//--------------------- .nv.info.matmul_kernel    --------------------------
	.section	.nv.info.matmul_kernel,"",@"SHT_CUDA_INFO"
	.sectionflags	@""
	.align	4


	//----- nvinfo : EIATTR_CUDA_API_VERSION
	.align		4
        /*0000*/ 	.byte	0x04, 0x37
        /*0002*/ 	.short	(.L_7 - .L_6)
.L_6:
        /*0004*/ 	.word	0x00000082


	//----- nvinfo : EIATTR_KPARAM_INFO
	.align		4
.L_7:
        /*0008*/ 	.byte	0x04, 0x17
        /*000a*/ 	.short	(.L_9 - .L_8)
.L_8:
        /*000c*/ 	.word	0x00000000
        /*0010*/ 	.short	0x000d
        /*0012*/ 	.short	0x0048
        /*0014*/ 	.byte	0x00, 0xf4, 0x21, 0x00


	//----- nvinfo : EIATTR_KPARAM_INFO
	.align		4
.L_9:
        /*0018*/ 	.byte	0x04, 0x17
        /*001a*/ 	.short	(.L_11 - .L_10)
.L_10:
        /*001c*/ 	.word	0x00000000
        /*0020*/ 	.short	0x000c
        /*0022*/ 	.short	0x0040
        /*0024*/ 	.byte	0x00, 0xf4, 0x21, 0x00


	//----- nvinfo : EIATTR_KPARAM_INFO
	.align		4
.L_11:
        /*0028*/ 	.byte	0x04, 0x17
        /*002a*/ 	.short	(.L_13 - .L_12)
.L_12:
        /*002c*/ 	.word	0x00000000
        /*0030*/ 	.short	0x000b
        /*0032*/ 	.short	0x0038
        /*0034*/ 	.byte	0x00, 0xf0, 0x11, 0x00


	//----- nvinfo : EIATTR_KPARAM_INFO
	.align		4
.L_13:
        /*0038*/ 	.byte	0x04, 0x17
        /*003a*/ 	.short	(.L_15 - .L_14)
.L_14:
        /*003c*/ 	.word	0x00000000
        /*0040*/ 	.short	0x000a
        /*0042*/ 	.short	0x0034
        /*0044*/ 	.byte	0x00, 0xf0, 0x11, 0x00


	//----- nvinfo : EIATTR_KPARAM_INFO
	.align		4
.L_15:
        /*0048*/ 	.byte	0x04, 0x17
        /*004a*/ 	.short	(.L_17 - .L_16)
.L_16:
        /*004c*/ 	.word	0x00000000
        /*0050*/ 	.short	0x0009
        /*0052*/ 	.short	0x0030
        /*0054*/ 	.byte	0x00, 0xf0, 0x11, 0x00


	//----- nvinfo : EIATTR_KPARAM_INFO
	.align		4
.L_17:
        /*0058*/ 	.byte	0x04, 0x17
        /*005a*/ 	.short	(.L_19 - .L_18)
.L_18:
        /*005c*/ 	.word	0x00000000
        /*0060*/ 	.short	0x0008
        /*0062*/ 	.short	0x002c
        /*0064*/ 	.byte	0x00, 0xf0, 0x11, 0x00


	//----- nvinfo : EIATTR_KPARAM_INFO
	.align		4
.L_19:
        /*0068*/ 	.byte	0x04, 0x17
        /*006a*/ 	.short	(.L_21 - .L_20)
.L_20:
        /*006c*/ 	.word	0x00000000
        /*0070*/ 	.short	0x0007
        /*0072*/ 	.short	0x0028
        /*0074*/ 	.byte	0x00, 0xf0, 0x11, 0x00


	//----- nvinfo : EIATTR_KPARAM_INFO
	.align		4
.L_21:
        /*0078*/ 	.byte	0x04, 0x17
        /*007a*/ 	.short	(.L_23 - .L_22)
.L_22:
        /*007c*/ 	.word	0x00000000
        /*0080*/ 	.short	0x0006
        /*0082*/ 	.short	0x0024
        /*0084*/ 	.byte	0x00, 0xf0, 0x11, 0x00


	//----- nvinfo : EIATTR_KPARAM_INFO
	.align		4
.L_23:
        /*0088*/ 	.byte	0x04, 0x17
        /*008a*/ 	.short	(.L_25 - .L_24)
.L_24:
        /*008c*/ 	.word	0x00000000
        /*0090*/ 	.short	0x0005
        /*0092*/ 	.short	0x0020
        /*0094*/ 	.byte	0x00, 0xf0, 0x11, 0x00


	//----- nvinfo : EIATTR_KPARAM_INFO
	.align		4
.L_25:
        /*0098*/ 	.byte	0x04, 0x17
        /*009a*/ 	.short	(.L_27 - .L_26)
.L_26:
        /*009c*/ 	.word	0x00000000
        /*00a0*/ 	.short	0x0004
        /*00a2*/ 	.short	0x001c
        /*00a4*/ 	.byte	0x00, 0xf0, 0x11, 0x00


	//----- nvinfo : EIATTR_KPARAM_INFO
	.align		4
.L_27:
        /*00a8*/ 	.byte	0x04, 0x17
        /*00aa*/ 	.short	(.L_29 - .L_28)
.L_28:
        /*00ac*/ 	.word	0x00000000
        /*00b0*/ 	.short	0x0003
        /*00b2*/ 	.short	0x0018
        /*00b4*/ 	.byte	0x00, 0xf0, 0x11, 0x00


	//----- nvinfo : EIATTR_KPARAM_INFO
	.align		4
.L_29:
        /*00b8*/ 	.byte	0x04, 0x17
        /*00ba*/ 	.short	(.L_31 - .L_30)
.L_30:
        /*00bc*/ 	.word	0x00000000
        /*00c0*/ 	.short	0x0002
        /*00c2*/ 	.short	0x0010
        /*00c4*/ 	.byte	0x00, 0xf4, 0x21, 0x00


	//----- nvinfo : EIATTR_KPARAM_INFO
	.align		4
.L_31:
        /*00c8*/ 	.byte	0x04, 0x17
        /*00ca*/ 	.short	(.L_33 - .L_32)
.L_32:
        /*00cc*/ 	.word	0x00000000
        /*00d0*/ 	.short	0x0001
        /*00d2*/ 	.short	0x0008
        /*00d4*/ 	.byte	0x00, 0xf4, 0x21, 0x00


	//----- nvinfo : EIATTR_KPARAM_INFO
	.align		4
.L_33:
        /*00d8*/ 	.byte	0x04, 0x17
        /*00da*/ 	.short	(.L_35 - .L_34)
.L_34:
        /*00dc*/ 	.word	0x00000000
        /*00e0*/ 	.short	0x0000
        /*00e2*/ 	.short	0x0000
        /*00e4*/ 	.byte	0x00, 0xf4, 0x21, 0x00


	//----- nvinfo : EIATTR_SPARSE_MMA_MASK
	.align		4
.L_35:
        /*00e8*/ 	.byte	0x03, 0x50
        /*00ea*/ 	.short	0x0000


	//----- nvinfo : EIATTR_MAXREG_COUNT
	.align		4
        /*00ec*/ 	.byte	0x03, 0x1b
        /*00ee*/ 	.short	0x00ff


	//----- nvinfo : EIATTR_NUM_BARRIERS
	.align		4
        /*00f0*/ 	.byte	0x02, 0x4c
        /*00f2*/ 	.byte	0x01
	.zero		1


	//----- nvinfo : EIATTR_MERCURY_ISA_VERSION
	.align		4
        /*00f4*/ 	.byte	0x03, 0x5f
        /*00f6*/ 	.short	0x0101


	//----- nvinfo : EIATTR_EXIT_INSTR_OFFSETS
	.align		4
        /*00f8*/ 	.byte	0x04, 0x1c
        /*00fa*/ 	.short	(.L_37 - .L_36)


	//   ....[0]....
.L_36:
        /*00fc*/ 	.word	0x0000a9f0


	//   ....[1]....
        /*0100*/ 	.word	0x0000aa10


	//----- nvinfo : EIATTR_REQNTID
	.align		4
.L_37:
        /*0104*/ 	.byte	0x04, 0x10
        /*0106*/ 	.short	(.L_39 - .L_38)
.L_38:
        /*0108*/ 	.word	0x00000080
        /*010c*/ 	.word	0x00000001
        /*0110*/ 	.word	0x00000001


	//----- nvinfo : EIATTR_CBANK_PARAM_SIZE
	.align		4
.L_39:
        /*0114*/ 	.byte	0x03, 0x19
        /*0116*/ 	.short	0x0050


	//----- nvinfo : EIATTR_PARAM_CBANK
	.align		4
        /*0118*/ 	.byte	0x04, 0x0a
        /*011a*/ 	.short	(.L_41 - .L_40)
	.align		4
.L_40:
        /*011c*/ 	.word	index@(.nv.constant0.matmul_kernel)
        /*0120*/ 	.short	0x0210
        /*0122*/ 	.short	0x0050


	//----- nvinfo : EIATTR_SW_WAR
	.align		4
.L_41:
        /*0124*/ 	.byte	0x04, 0x36
        /*0126*/ 	.short	(.L_43 - .L_42)
.L_42:
        /*0128*/ 	.word	0x00000008
.L_43:


//--------------------- .nv.callgraph             --------------------------
	.section	.nv.callgraph,"",@"SHT_CUDA_CALLGRAPH"
	.align	4
	.sectionentsize	8
	.align		4
        /*0000*/ 	.word	0x00000000
	.align		4
        /*0004*/ 	.word	0xffffffff
	.align		4
        /*0008*/ 	.word	0x00000000
	.align		4
        /*000c*/ 	.word	0xfffffffe
	.align		4
        /*0010*/ 	.word	0x00000000
	.align		4
        /*0014*/ 	.word	0xfffffffd
	.align		4
        /*0018*/ 	.word	0x00000000
	.align		4
        /*001c*/ 	.word	0xfffffffc


//--------------------- .text.matmul_kernel       --------------------------
	.section	.text.matmul_kernel,"ax",@progbits
	.align	128
        .global         matmul_kernel
        .type           matmul_kernel,@function
        .size           matmul_kernel,(.L_x_3 - matmul_kernel)
        .other          matmul_kernel,@"STO_CUDA_ENTRY STV_DEFAULT"
matmul_kernel:
.text.matmul_kernel:
[----:B------:R-:W-:Y:S08]  /*0000*/  LDC R1, c[0x0][0x28] ;  /* 0x00000a00ff017b82 */ /* 0x000ff00000000800 */
[----:B------:R-:W1:Y:S01]  /*0010*/  LDC.64 R192, c[0x0][0x228] ;  /* 0x00008a00ffc07b82 */ /* 0x000e620000000a00 */
[----:B------:R-:W2:Y:S01]  /*0020*/  S2R R7, SR_CTAID.X ;  /* 0x0000000000077919 */ /* 0x000ea20000002500 */
[----:B------:R-:W-:Y:S01]  /*0030*/  ULDC.64 UR4, c[0x0][0x210] ;  /* 0x0000840000047ab9 */ /* 0x000fe20000000a00 */
[----:B------:R-:W-:Y:S01]  /*0040*/  ULDC.64 UR16, c[0x0][0x208] ;  /* 0x0000820000107ab9 */ /* 0x000fe20000000a00 */
[----:B------:R-:W-:Y:S01]  /*0050*/  ULDC UR12, c[0x0][0x230] ;  /* 0x00008c00000c7ab9 */ /* 0x000fe20000000800 */
[----:B------:R-:W3:Y:S03]  /*0060*/  S2R R12, SR_TID.X ;  /* 0x00000000000c7919 */ /* 0x000ee60000002100 */
[----:B------:R-:W4:Y:S08]  /*0070*/  LDC.64 R194, c[0x0][0x238] ;  /* 0x00008e00ffc27b82 */ /* 0x000f300000000a00 */
[----:B------:R-:W5:Y:S01]  /*0080*/  S2UR UR7, SR_CgaCtaId ;  /* 0x00000000000779c3 */ /* 0x000f620000008800 */
[----:B-1----:R-:W-:-:S05]  /*0090*/  VIADD R0, R193, 0x7f ;  /* 0x0000007fc1007836 */ /* 0x002fca0000000000 */
[----:B------:R-:W-:-:S04]  /*00a0*/  SHF.R.S32.HI R3, RZ, 0x1f, R0 ;  /* 0x0000001fff037819 */ /* 0x000fc80000011400 */
[----:B------:R-:W-:Y:S02]  /*00b0*/  LEA.HI R3, R3, R0, RZ, 0x7 ;  /* 0x0000000003037211 */ /* 0x000fe400078f38ff */
[----:B--2---:R-:W-:Y:S02]  /*00c0*/  IABS R8, R7 ;  /* 0x0000000700087213 */ /* 0x004fe40000000000 */
[----:B------:R-:W-:Y:S02]  /*00d0*/  SHF.R.S32.HI R3, RZ, 0x7, R3 ;  /* 0x00000007ff037819 */ /* 0x000fe40000011403 */
[----:B---3--:R-:W-:-:S03]  /*00e0*/  LOP3.LUT R14, R12, 0x3f, RZ, 0xc0, !PT ;  /* 0x0000003f0c0e7812 */ /* 0x008fc600078ec0ff */
[----:B------:R-:W-:-:S05]  /*00f0*/  IMAD.SHL.U32 R4, R3, 0x8, RZ ;  /* 0x0000000803047824 */ /* 0x000fca00078e00ff */
[-C--:B------:R-:W-:Y:S02]  /*0100*/  IABS R5, R4.reuse ;  /* 0x0000000400057213 */ /* 0x080fe40000000000 */
[----:B------:R-:W-:Y:S02]  /*0110*/  IABS R10, R4 ;  /* 0x00000004000a7213 */ /* 0x000fe40000000000 */
[----:B------:R-:W1:Y:S08]  /*0120*/  I2F.RP R0, R5 ;  /* 0x0000000500007306 */ /* 0x000e700000209400 */
[----:B-1----:R-:W1:Y:S02]  /*0130*/  MUFU.RCP R0, R0 ;  /* 0x0000000000007308 */ /* 0x002e640000001000 */
[----:B-1----:R-:W-:-:S02]  /*0140*/  VIADD R2, R0, 0xffffffe ;  /* 0x0ffffffe00027836 */ /* 0x002fc40000000000 */
[----:B------:R-:W-:-:S04]  /*0150*/  IMAD.MOV R0, RZ, RZ, -R10 ;  /* 0x000000ffff007224 */ /* 0x000fc800078e0a0a */
[----:B------:R1:W2:Y:S02]  /*0160*/  F2I.FTZ.U32.TRUNC.NTZ R3, R2 ;  /* 0x0000000200037305 */ /* 0x0002a4000021f000 */
[----:B-1----:R-:W-:Y:S02]  /*0170*/  IMAD.MOV.U32 R2, RZ, RZ, RZ ;  /* 0x000000ffff027224 */ /* 0x002fe400078e00ff */
[----:B--2---:R-:W-:-:S04]  /*0180*/  IMAD.MOV R6, RZ, RZ, -R3 ;  /* 0x000000ffff067224 */ /* 0x004fc800078e0a03 */
[----:B------:R-:W-:Y:S02]  /*0190*/  IMAD R9, R6, R5, RZ ;  /* 0x0000000506097224 */ /* 0x000fe400078e02ff */
[----:B------:R-:W-:Y:S01]  /*01a0*/  IMAD.MOV.U32 R6, RZ, RZ, R8 ;  /* 0x000000ffff067224 */ /* 0x000fe200078e0008 */
[----:B------:R-:W-:Y:S01]  /*01b0*/  IABS R8, R192 ;  /* 0x000000c000087213 */ /* 0x000fe20000000000 */
[----:B------:R-:W-:-:S06]  /*01c0*/  IMAD.HI.U32 R3, R3, R9, R2 ;  /* 0x0000000903037227 */ /* 0x000fcc00078e0002 */
[----:B------:R-:W-:-:S04]  /*01d0*/  IMAD.HI.U32 R3, R3, R6, RZ ;  /* 0x0000000603037227 */ /* 0x000fc800078e00ff */
[----:B------:R-:W-:-:S05]  /*01e0*/  IMAD R0, R3, R0, R6 ;  /* 0x0000000003007224 */ /* 0x000fca00078e0206 */
[----:B------:R-:W-:-:S13]  /*01f0*/  ISETP.GT.U32.AND P1, PT, R5, R0, PT ;  /* 0x000000000500720c */ /* 0x000fda0003f24070 */
[----:B------:R-:W-:Y:S02]  /*0200*/  @!P1 IMAD.IADD R0, R0, 0x1, -R5 ;  /* 0x0000000100009824 */ /* 0x000fe400078e0a05 */
[----:B------:R-:W-:Y:S01]  /*0210*/  @!P1 VIADD R3, R3, 0x1 ;  /* 0x0000000103039836 */ /* 0x000fe20000000000 */
[----:B------:R-:W-:Y:S02]  /*0220*/  ISETP.NE.AND P1, PT, R4, RZ, PT ;  /* 0x000000ff0400720c */ /* 0x000fe40003f25270 */
[----:B------:R-:W-:Y:S02]  /*0230*/  ISETP.GE.U32.AND P0, PT, R0, R5, PT ;  /* 0x000000050000720c */ /* 0x000fe40003f06070 */
[----:B------:R-:W-:-:S04]  /*0240*/  LOP3.LUT R0, R7, R4, RZ, 0x3c, !PT ;  /* 0x0000000407007212 */ /* 0x000fc800078e3cff */
[----:B------:R-:W-:Y:S01]  /*0250*/  ISETP.GE.AND P2, PT, R0, RZ, PT ;  /* 0x000000ff0000720c */ /* 0x000fe20003f46270 */
[----:B------:R-:W-:-:S06]  /*0260*/  VIADD R0, R192, 0x3f ;  /* 0x0000003fc0007836 */ /* 0x000fcc0000000000 */
[----:B------:R-:W-:-:S04]  /*0270*/  @P0 VIADD R3, R3, 0x1 ;  /* 0x0000000103030836 */ /* 0x000fc80000000000 */
[----:B------:R-:W-:Y:S01]  /*0280*/  IMAD.MOV.U32 R2, RZ, RZ, R3 ;  /* 0x000000ffff027224 */ /* 0x000fe200078e0003 */
[----:B------:R-:W-:-:S03]  /*0290*/  SHF.R.S32.HI R3, RZ, 0x1f, R0 ;  /* 0x0000001fff037819 */ /* 0x000fc60000011400 */
[----:B------:R-:W-:Y:S01]  /*02a0*/  @!P2 IMAD.MOV R2, RZ, RZ, -R2 ;  /* 0x000000ffff02a224 */ /* 0x000fe200078e0a02 */
[----:B------:R-:W-:Y:S02]  /*02b0*/  @!P1 LOP3.LUT R2, RZ, R4, RZ, 0x33, !PT ;  /* 0x00000004ff029212 */ /* 0x000fe400078e33ff */
[----:B------:R-:W-:Y:S02]  /*02c0*/  LEA.HI R3, R3, R0, RZ, 0x6 ;  /* 0x0000000003037211 */ /* 0x000fe400078f30ff */
[----:B------:R-:W-:Y:S01]  /*02d0*/  IABS R0, R193 ;  /* 0x000000c100007213 */ /* 0x000fe20000000000 */
[----:B------:R-:W-:Y:S02]  /*02e0*/  IMAD.SHL.U32 R18, R2, 0x8, RZ ;  /* 0x0000000802127824 */ /* 0x000fe400078e00ff */
[----:B------:R-:W-:Y:S01]  /*02f0*/  IMAD.MOV R2, RZ, RZ, -R2 ;  /* 0x000000ffff027224 */ /* 0x000fe200078e0a02 */
[----:B------:R-:W1:Y:S02]  /*0300*/  I2F.RP R9, R0 ;  /* 0x0000000000097306 */ /* 0x000e640000209400 */
[----:B------:R-:W-:Y:S01]  /*0310*/  LEA.HI.SX32 R3, R3, -R18, 0x1a ;  /* 0x8000001203037211 */ /* 0x000fe200078fd2ff */
[----:B------:R-:W-:-:S02]  /*0320*/  IMAD R15, R4, R2, R7 ;  /* 0x00000002040f7224 */ /* 0x000fc400078e0207 */
[----:B------:R-:W-:Y:S01]  /*0330*/  IMAD.MOV.U32 R2, RZ, RZ, RZ ;  /* 0x000000ffff027224 */ /* 0x000fe200078e00ff */
[----:B------:R-:W-:Y:S02]  /*0340*/  VIMNMX R20, R3, 0x8, PT ;  /* 0x0000000803147848 */ /* 0x000fe40003fe0100 */
[----:B------:R-:W-:Y:S02]  /*0350*/  IABS R4, R15 ;  /* 0x0000000f00047213 */ /* 0x000fe40000000000 */
[----:B------:R-:W-:-:S04]  /*0360*/  IABS R10, R20 ;  /* 0x00000014000a7213 */ /* 0x000fc80000000000 */
[----:B------:R-:W2:Y:S08]  /*0370*/  I2F.RP R5, R10 ;  /* 0x0000000a00057306 */ /* 0x000eb00000209400 */
[----:B-1----:R-:W1:Y:S08]  /*0380*/  MUFU.RCP R9, R9 ;  /* 0x0000000900097308 */ /* 0x002e700000001000 */
[----:B--2---:R-:W2:Y:S01]  /*0390*/  MUFU.RCP R5, R5 ;  /* 0x0000000500057308 */ /* 0x004ea20000001000 */
[----:B-1----:R-:W-:Y:S01]  /*03a0*/  VIADD R6, R9, 0xffffffe ;  /* 0x0ffffffe09067836 */ /* 0x002fe20000000000 */
[----:B------:R-:W-:-:S04]  /*03b0*/  SHF.R.U32.HI R9, RZ, 0x5, R12 ;  /* 0x00000005ff097819 */ /* 0x000fc8000001160c */
[----:B------:R-:W-:Y:S01]  /*03c0*/  SGXT.U32 R9, R9, 0x2 ;  /* 0x000000020909781a */ /* 0x000fe20000000000 */
[----:B--2---:R-:W-:Y:S01]  /*03d0*/  VIADD R3, R5, 0xffffffe ;  /* 0x0ffffffe05037836 */ /* 0x004fe20000000000 */
[----:B------:R-:W-:-:S05]  /*03e0*/  IABS R5, R20 ;  /* 0x0000001400057213 */ /* 0x000fca0000000000 */
[----:B------:R-:W1:Y:S02]  /*03f0*/  F2I.FTZ.U32.TRUNC.NTZ R3, R3 ;  /* 0x0000000300037305 */ /* 0x000e64000021f000 */
[----:B-1----:R-:W-:-:S04]  /*0400*/  IMAD.MOV R11, RZ, RZ, -R3 ;  /* 0x000000ffff0b7224 */ /* 0x002fc800078e0a03 */
[----:B------:R-:W-:-:S04]  /*0410*/  IMAD R7, R11, R10, RZ ;  /* 0x0000000a0b077224 */ /* 0x000fc800078e02ff */
[----:B------:R-:W-:Y:S02]  /*0420*/  IMAD.HI.U32 R2, R3, R7, R2 ;  /* 0x0000000703027227 */ /* 0x000fe400078e0002 */
[----:B------:R-:W1:Y:S02]  /*0430*/  F2I.FTZ.U32.TRUNC.NTZ R7, R6 ;  /* 0x0000000600077305 */ /* 0x000e64000021f000 */
[----:B------:R-:W-:Y:S02]  /*0440*/  IMAD.MOV.U32 R3, RZ, RZ, R4 ;  /* 0x000000ffff037224 */ /* 0x000fe400078e0004 */
[----:B------:R-:W-:Y:S01]  /*0450*/  IMAD.MOV R4, RZ, RZ, -R5 ;  /* 0x000000ffff047224 */ /* 0x000fe200078e0a05 */
[----:B------:R-:W-:Y:S01]  /*0460*/  LOP3.LUT R5, R12, 0x60, RZ, 0xc0, !PT ;  /* 0x000000600c057812 */ /* 0x000fe200078ec0ff */
[----:B------:R-:W-:-:S03]  /*0470*/  IMAD.HI.U32 R2, R2, R3, RZ ;  /* 0x0000000302027227 */ /* 0x000fc600078e00ff */
[----:B------:R-:W-:Y:S01]  /*0480*/  SHF.R.U32.HI R5, RZ, 0x1, R5 ;  /* 0x00000001ff057819 */ /* 0x000fe20000011605 */
[----:B------:R-:W-:Y:S02]  /*0490*/  IMAD R3, R2, R4, R3 ;  /* 0x0000000402037224 */ /* 0x000fe400078e0203 */
[----:B------:R-:W2:Y:S03]  /*04a0*/  I2F.RP R4, R8 ;  /* 0x0000000800047306 */ /* 0x000ea60000209400 */
[----:B------:R-:W-:Y:S01]  /*04b0*/  ISETP.GT.U32.AND P1, PT, R10, R3, PT ;  /* 0x000000030a00720c */ /* 0x000fe20003f24070 */
[----:B-1----:R-:W-:-:S04]  /*04c0*/  IMAD.MOV R11, RZ, RZ, -R7 ;  /* 0x000000ffff0b7224 */ /* 0x002fc800078e0a07 */
[----:B------:R-:W-:Y:S01]  /*04d0*/  IMAD R11, R11, R0, RZ ;  /* 0x000000000b0b7224 */ /* 0x000fe200078e02ff */
[----:B--2---:R-:W1:Y:S07]  /*04e0*/  MUFU.RCP R4, R4 ;  /* 0x0000000400047308 */ /* 0x004e6e0000001000 */
[----:B------:R-:W-:Y:S02]  /*04f0*/  @!P1 IMAD.IADD R3, R3, 0x1, -R10 ;  /* 0x0000000103039824 */ /* 0x000fe400078e0a0a */
[----:B------:R-:W-:Y:S01]  /*0500*/  @!P1 VIADD R2, R2, 0x1 ;  /* 0x0000000102029836 */ /* 0x000fe20000000000 */
[----:B------:R-:W-:-:S02]  /*0510*/  ISETP.NE.AND P1, PT, R20, RZ, PT ;  /* 0x000000ff1400720c */ /* 0x000fc40003f25270 */
[----:B------:R-:W-:Y:S02]  /*0520*/  ISETP.GE.U32.AND P0, PT, R3, R10, PT ;  /* 0x0000000a0300720c */ /* 0x000fe40003f06070 */
[----:B------:R-:W-:-:S04]  /*0530*/  LOP3.LUT R3, R15, R20, RZ, 0x3c, !PT ;  /* 0x000000140f037212 */ /* 0x000fc800078e3cff */
[----:B------:R-:W-:Y:S02]  /*0540*/  ISETP.GE.AND P2, PT, R3, RZ, PT ;  /* 0x000000ff0300720c */ /* 0x000fe40003f46270 */
[----:B------:R-:W-:-:S05]  /*0550*/  LOP3.LUT R3, R12, 0x7f, RZ, 0xc0, !PT ;  /* 0x0000007f0c037812 */ /* 0x000fca00078ec0ff */
[----:B------:R-:W-:Y:S02]  /*0560*/  @P0 VIADD R2, R2, 0x1 ;  /* 0x0000000102020836 */ /* 0x000fe40000000000 */
[----:B------:R-:W-:Y:S02]  /*0570*/  IMAD.SHL.U32 R6, R3, 0x4, RZ ;  /* 0x0000000403067824 */ /* 0x000fe400078e00ff */
[----:B------:R-:W-:Y:S02]  /*0580*/  IMAD.MOV.U32 R10, RZ, RZ, R2 ;  /* 0x000000ffff0a7224 */ /* 0x000fe400078e0002 */
[----:B-1----:R-:W-:Y:S01]  /*0590*/  VIADD R2, R4, 0xffffffe ;  /* 0x0ffffffe04027836 */ /* 0x002fe20000000000 */
[----:B------:R-:W-:Y:S01]  /*05a0*/  LOP3.LUT R5, R6, R5, RZ, 0x3c, !PT ;  /* 0x0000000506057212 */ /* 0x000fe200078e3cff */
[----:B------:R-:W-:Y:S01]  /*05b0*/  @!P2 IMAD.MOV R10, RZ, RZ, -R10 ;  /* 0x000000ffff0aa224 */ /* 0x000fe200078e0a0a */
[----:B------:R-:W-:Y:S01]  /*05c0*/  @!P1 LOP3.LUT R10, RZ, R20, RZ, 0x33, !PT ;  /* 0x00000014ff0a9212 */ /* 0x000fe200078e33ff */
[----:B------:R-:W-:Y:S01]  /*05d0*/  IMAD.MOV.U32 R6, RZ, RZ, RZ ;  /* 0x000000ffff067224 */ /* 0x000fe200078e00ff */
[----:B------:R1:W2:Y:S03]  /*05e0*/  F2I.FTZ.U32.TRUNC.NTZ R3, R2 ;  /* 0x0000000200037305 */ /* 0x0002a6000021f000 */
[----:B------:R-:W-:-:S02]  /*05f0*/  IMAD.SHL.U32 R4, R10, 0x80, RZ ;  /* 0x000000800a047824 */ /* 0x000fc400078e00ff */
[----:B------:R-:W-:Y:S01]  /*0600*/  IMAD.HI.U32 R11, R7, R11, R6 ;  /* 0x0000000b070b7227 */ /* 0x000fe200078e0006 */
[----:B------:R-:W-:Y:S02]  /*0610*/  LOP3.LUT R6, R12, 0x40, RZ, 0xc0, !PT ;  /* 0x000000400c067812 */ /* 0x000fe400078ec0ff */
[----:B------:R-:W-:Y:S01]  /*0620*/  LOP3.LUT R9, R4, R9, RZ, 0xfc, !PT ;  /* 0x0000000904097212 */ /* 0x000fe200078efcff */
[----:B------:R-:W-:Y:S01]  /*0630*/  IMAD.SHL.U32 R7, R12, 0x10, RZ ;  /* 0x000000100c077824 */ /* 0x000fe200078e00ff */
[----:B------:R-:W-:Y:S01]  /*0640*/  SHF.R.U32.HI R13, RZ, 0x4, R6 ;  /* 0x00000004ff0d7819 */ /* 0x000fe20000011606 */
[----:B-1----:R-:W-:Y:S01]  /*0650*/  IMAD.MOV.U32 R2, RZ, RZ, RZ ;  /* 0x000000ffff027224 */ /* 0x002fe200078e00ff */
[----:B------:R-:W-:Y:S02]  /*0660*/  LOP3.LUT R19, R9, 0x7c, RZ, 0xfc, !PT ;  /* 0x0000007c09137812 */ /* 0x000fe400078efcff */
[----:B------:R-:W-:Y:S01]  /*0670*/  LOP3.LUT R6, R7, 0x70, RZ, 0xc0, !PT ;  /* 0x0000007007067812 */ /* 0x000fe200078ec0ff */
[----:B------:R-:W-:Y:S01]  /*0680*/  IMAD R13, R14, 0x80, R13 ;  /* 0x000000800e0d7824 */ /* 0x000fe200078e020d */
[----:B------:R-:W-:Y:S01]  /*0690*/  IABS R23, R19 ;  /* 0x0000001300177213 */ /* 0x000fe20000000000 */
[----:B------:R-:W-:Y:S01]  /*06a0*/  IMAD.MOV R7, RZ, RZ, -R10 ;  /* 0x000000ffff077224 */ /* 0x000fe200078e0a0a */
[----:B------:R-:W-:Y:S01]  /*06b0*/  IABS R16, R9 ;  /* 0x0000000900107213 */ /* 0x000fe20000000000 */
[----:B------:R-:W-:Y:S01]  /*06c0*/  IMAD.IADD R6, R6, 0x1, R13 ;  /* 0x0000000106067824 */ /* 0x000fe200078e020d */
[----:B------:R-:W-:Y:S01]  /*06d0*/  LOP3.LUT R25, R9, 0xc, RZ, 0xfc, !PT ;  /* 0x0000000c09197812 */ /* 0x000fe200078efcff */
[----:B------:R-:W-:Y:S01]  /*06e0*/  IMAD.HI.U32 R13, R11, R23, RZ ;  /* 0x000000170b0d7227 */ /* 0x000fe200078e00ff */
[----:B------:R-:W-:-:S02]  /*06f0*/  ISETP.GE.AND P5, PT, R19, RZ, PT ;  /* 0x000000ff1300720c */ /* 0x000fc40003fa6270 */
[C---:B------:R-:W-:Y:S01]  /*0700*/  LOP3.LUT R26, R9.reuse, 0x10, RZ, 0xfc, !PT ;  /* 0x00000010091a7812 */ /* 0x040fe200078efcff */
[----:B--2---:R-:W-:Y:S01]  /*0710*/  IMAD.MOV R17, RZ, RZ, -R3 ;  /* 0x000000ffff117224 */ /* 0x004fe200078e0a03 */
[----:B------:R-:W-:Y:S01]  /*0720*/  LOP3.LUT R27, R9, 0x14, RZ, 0xfc, !PT ;  /* 0x00000014091b7812 */ /* 0x000fe200078efcff */
[----:B------:R-:W-:Y:S01]  /*0730*/  IMAD.HI.U32 R10, R11, R16, RZ ;  /* 0x000000100b0a7227 */ /* 0x000fe200078e00ff */
[----:B------:R-:W-:Y:S02]  /*0740*/  IABS R22, R26 ;  /* 0x0000001a00167213 */ /* 0x000fe40000000000 */
[----:B------:R-:W-:Y:S01]  /*0750*/  IABS R24, R27 ;  /* 0x0000001b00187213 */ /* 0x000fe20000000000 */
[----:B------:R-:W-:Y:S01]  /*0760*/  IMAD.MOV R13, RZ, RZ, -R13 ;  /* 0x000000ffff0d7224 */ /* 0x000fe200078e0a0d */
[----:B------:R-:W-:Y:S01]  /*0770*/  LOP3.LUT R28, R9, 0x18, RZ, 0xfc, !PT ;  /* 0x00000018091c7812 */ /* 0x000fe200078efcff */
[----:B------:R-:W-:Y:S01]  /*0780*/  IMAD R7, R20, R7, R15 ;  /* 0x0000000714077224 */ /* 0x000fe200078e020f */
[----:B------:R-:W-:Y:S01]  /*0790*/  IABS R20, R25 ;  /* 0x0000001900147213 */ /* 0x000fe20000000000 */
[----:B------:R-:W-:Y:S01]  /*07a0*/  IMAD R15, R17, R8, RZ ;  /* 0x00000008110f7224 */ /* 0x000fe200078e02ff */
[C---:B------:R-:W-:Y:S01]  /*07b0*/  LOP3.LUT R29, R9.reuse, 0x1c, RZ, 0xfc, !PT ;  /* 0x0000001c091d7812 */ /* 0x040fe200078efcff */
[----:B------:R-:W-:Y:S01]  /*07c0*/  IMAD.MOV R17, RZ, RZ, -R10 ;  /* 0x000000ffff117224 */ /* 0x000fe200078e0a0a */
[C---:B------:R-:W-:Y:S01]  /*07d0*/  LOP3.LUT R10, R9.reuse, 0x4, RZ, 0xfc, !PT ;  /* 0x00000004090a7812 */ /* 0x040fe200078efcff */
[----:B------:R-:W-:Y:S01]  /*07e0*/  IMAD R23, R0, R13, R23 ;  /* 0x0000000d00177224 */ /* 0x000fe200078e0217 */
[----:B------:R-:W-:Y:S01]  /*07f0*/  LOP3.LUT R13, R9, 0x8, RZ, 0xfc, !PT ;  /* 0x00000008090d7812 */ /* 0x000fe200078efcff */
[----:B------:R-:W-:Y:S01]  /*0800*/  IMAD.HI.U32 R2, R3, R15, R2 ;  /* 0x0000000f03027227 */ /* 0x000fe200078e0002 */
[----:B------:R-:W-:-:S02]  /*0810*/  ISETP.GE.AND P3, PT, R10, RZ, PT ;  /* 0x000000ff0a00720c */ /* 0x000fc40003f66270 */
[C---:B------:R-:W-:Y:S01]  /*0820*/  ISETP.GT.U32.AND P4, PT, R0.reuse, R23, PT ;  /* 0x000000170000720c */ /* 0x040fe20003f84070 */
[----:B------:R-:W-:Y:S01]  /*0830*/  IMAD R3, R0, R17, R16 ;  /* 0x0000001100037224 */ /* 0x000fe200078e0210 */
[----:B------:R-:W-:Y:S01]  /*0840*/  IABS R16, R10 ;  /* 0x0000000a00107213 */ /* 0x000fe20000000000 */
[----:B------:R-:W-:Y:S01]  /*0850*/  IMAD.IADD R7, R18, 0x1, R7 ;  /* 0x0000000112077824 */ /* 0x000fe200078e0207 */
[----:B------:R-:W-:Y:S01]  /*0860*/  IABS R18, R13 ;  /* 0x0000000d00127213 */ /* 0x000fe20000000000 */
[----:B------:R-:W-:Y:S01]  /*0870*/  IMAD.HI.U32 R15, R11, R20, RZ ;  /* 0x000000140b0f7227 */ /* 0x000fe200078e00ff */
[----:B------:R-:W-:Y:S02]  /*0880*/  ISETP.GE.AND P1, PT, R13, RZ, PT ;  /* 0x000000ff0d00720c */ /* 0x000fe40003f26270 */
[----:B------:R-:W-:Y:S01]  /*0890*/  ISETP.GT.U32.AND P2, PT, R0, R3, PT ;  /* 0x000000030000720c */ /* 0x000fe20003f44070 */
[----:B------:R-:W-:Y:S01]  /*08a0*/  IMAD.HI.U32 R10, R11, R16, RZ ;  /* 0x000000100b0a7227 */ /* 0x000fe200078e00ff */
[----:B------:R-:W-:-:S02]  /*08b0*/  LOP3.LUT R30, R9, 0x20, RZ, 0xfc, !PT ;  /* 0x00000020091e7812 */ /* 0x000fc400078efcff */
[----:B------:R-:W-:Y:S01]  /*08c0*/  LOP3.LUT R32, R9, 0x24, RZ, 0xfc, !PT ;  /* 0x0000002409207812 */ /* 0x000fe200078efcff */
[----:B------:R-:W-:Y:S01]  /*08d0*/  IMAD.HI.U32 R13, R11, R18, RZ ;  /* 0x000000120b0d7227 */ /* 0x000fe200078e00ff */
[C---:B------:R-:W-:Y:S02]  /*08e0*/  LOP3.LUT R33, R9.reuse, 0x28, RZ, 0xfc, !PT ;  /* 0x0000002809217812 */ /* 0x040fe400078efcff */
[C---:B------:R-:W-:Y:S01]  /*08f0*/  LOP3.LUT R34, R9.reuse, 0x2c, RZ, 0xfc, !PT ;  /* 0x0000002c09227812 */ /* 0x040fe200078efcff */
[----:B------:R-:W-:Y:S01]  /*0900*/  IMAD.MOV R17, RZ, RZ, -R10 ;  /* 0x000000ffff117224 */ /* 0x000fe200078e0a0a */
[C---:B------:R-:W-:Y:S01]  /*0910*/  LOP3.LUT R35, R9.reuse, 0x30, RZ, 0xfc, !PT ;  /* 0x0000003009237812 */ /* 0x040fe200078efcff */
[----:B------:R-:W-:Y:S01]  /*0920*/  IMAD.MOV R19, RZ, RZ, -R13 ;  /* 0x000000ffff137224 */ /* 0x000fe200078e0a0d */
[C---:B------:R-:W-:Y:S01]  /*0930*/  LOP3.LUT R36, R9.reuse, 0x34, RZ, 0xfc, !PT ;  /* 0x0000003409247812 */ /* 0x040fe200078efcff */
[C---:B------:R-:W-:Y:S01]  /*0940*/  IMAD R13, R0.reuse, R17, R16 ;  /* 0x00000011000d7224 */ /* 0x040fe200078e0210 */
[----:B------:R-:W-:Y:S01]  /*0950*/  LOP3.LUT R37, R9, 0x38, RZ, 0xfc, !PT ;  /* 0x0000003809257812 */ /* 0x000fe200078efcff */
[----:B------:R-:W-:Y:S01]  /*0960*/  @!P4 IMAD.IADD R23, R23, 0x1, -R0 ;  /* 0x000000011717c824 */ /* 0x000fe200078e0a00 */
[----:B------:R-:W-:Y:S01]  /*0970*/  LOP3.LUT R39, R9, 0x4c, RZ, 0xfc, !PT ;  /* 0x0000004c09277812 */ /* 0x000fe200078efcff */
[----:B------:R-:W-:Y:S01]  /*0980*/  IMAD.MOV R21, RZ, RZ, -R15 ;  /* 0x000000ffff157224 */ /* 0x000fe200078e0a0f */
[C---:B------:R-:W-:Y:S01]  /*0990*/  ISETP.GT.U32.AND P0, PT, R0.reuse, R13, PT ;  /* 0x0000000d0000720c */ /* 0x040fe20003f04070 */
[C---:B------:R-:W-:Y:S01]  /*09a0*/  IMAD R15, R0.reuse, R19, R18 ;  /* 0x00000013000f7224 */ /* 0x040fe200078e0212 */
[----:B------:R-:W-:Y:S01]  /*09b0*/  ISETP.GT.U32.AND P6, PT, R0, R23, PT ;  /* 0x000000170000720c */ /* 0x000fe20003fc4070 */
[----:B------:R-:W-:Y:S01]  /*09c0*/  IMAD.HI.U32 R10, R11, R22, RZ ;  /* 0x000000160b0a7227 */ /* 0x000fe200078e00ff */
[----:B------:R-:W-:-:S02]  /*09d0*/  IABS R31, R37 ;  /* 0x00000025001f7213 */ /* 0x000fc40000000000 */
[C---:B------:R-:W-:Y:S01]  /*09e0*/  ISETP.GT.U32.AND P4, PT, R0.reuse, R15, PT ;  /* 0x0000000f0000720c */ /* 0x040fe20003f84070 */
[C---:B------:R-:W-:Y:S01]  /*09f0*/  IMAD R17, R0.reuse, R21, R20 ;  /* 0x0000001500117224 */ /* 0x040fe200078e0214 */
[----:B------:R-:W-:Y:S01]  /*0a00*/  IABS R20, R28 ;  /* 0x0000001c00147213 */ /* 0x000fe20000000000 */
[----:B------:R-:W-:Y:S01]  /*0a10*/  IMAD.MOV R19, RZ, RZ, -R10 ;  /* 0x000000ffff137224 */ /* 0x000fe200078e0a0a */
[----:B------:R-:W-:Y:S01]  /*0a20*/  LOP3.LUT R41, R9, 0x50, RZ, 0xfc, !PT ;  /* 0x0000005009297812 */ /* 0x000fe200078efcff */
[--C-:B------:R-:W-:Y:S01]  /*0a30*/  @!P2 IMAD.IADD R3, R3, 0x1, -R0.reuse ;  /* 0x000000010303a824 */ /* 0x100fe200078e0a00 */
[----:B------:R-:W-:Y:S01]  /*0a40*/  LOP3.LUT R43, R9, 0x54, RZ, 0xfc, !PT ;  /* 0x00000054092b7812 */ /* 0x000fe200078efcff */
[--C-:B------:R-:W-:Y:S01]  /*0a50*/  @!P0 IMAD.IADD R13, R13, 0x1, -R0.reuse ;  /* 0x000000010d0d8824 */ /* 0x100fe200078e0a00 */
[----:B------:R-:W-:Y:S01]  /*0a60*/  ISETP.GE.AND P0, PT, R9, RZ, PT ;  /* 0x000000ff0900720c */ /* 0x000fe20003f06270 */
[----:B------:R-:W-:Y:S01]  /*0a70*/  @!P6 IMAD.IADD R23, R23, 0x1, -R0 ;  /* 0x000000011717e824 */ /* 0x000fe200078e0a00 */
[C---:B------:R-:W-:Y:S01]  /*0a80*/  ISETP.GT.U32.AND P2, PT, R0.reuse, R3, PT ;  /* 0x000000030000720c */ /* 0x040fe20003f44070 */
[C---:B------:R-:W-:Y:S01]  /*0a90*/  IMAD R19, R0.reuse, R19, R22 ;  /* 0x0000001300137224 */ /* 0x040fe200078e0216 */
[C---:B------:R-:W-:Y:S01]  /*0aa0*/  ISETP.GT.U32.AND P6, PT, R0.reuse, R13, PT ;  /* 0x0000000d0000720c */ /* 0x040fe20003fc4070 */
[----:B------:R-:W-:Y:S01]  /*0ab0*/  @!P4 IMAD.IADD R15, R15, 0x1, -R0 ;  /* 0x000000010f0fc824 */ /* 0x000fe200078e0a00 */
[----:B------:R-:W-:Y:S01]  /*0ac0*/  ISETP.GT.U32.AND P4, PT, R0, R17, PT ;  /* 0x000000110000720c */ /* 0x000fe20003f84070 */
[----:B------:R-:W-:Y:S01]  /*0ad0*/  IMAD.MOV.U32 R10, RZ, RZ, R23 ;  /* 0x000000ffff0a7224 */ /* 0x000fe200078e0017 */
[----:B------:R-:W-:Y:S01]  /*0ae0*/  IABS R22, R29 ;  /* 0x0000001d00167213 */ /* 0x000fe20000000000 */
[----:B------:R-:W-:Y:S01]  /*0af0*/  IMAD.HI.U32 R16, R11, R24, RZ ;  /* 0x000000180b107227 */ /* 0x000fe200078e00ff */
[----:B------:R-:W-:-:S02]  /*0b00*/  LOP3.LUT R47, R9, 0x58, RZ, 0xfc, !PT ;  /* 0x00000058092f7812 */ /* 0x000fc400078efcff */
[C---:B------:R-:W-:Y:S01]  /*0b10*/  LOP3.LUT R49, R9.reuse, 0x5c, RZ, 0xfc, !PT ;  /* 0x0000005c09317812 */ /* 0x040fe200078efcff */
[----:B------:R-:W-:Y:S01]  /*0b20*/  @!P5 IMAD.MOV R10, RZ, RZ, -R10 ;  /* 0x000000ffff0ad224 */ /* 0x000fe200078e0a0a */
[C---:B------:R-:W-:Y:S01]  /*0b30*/  ISETP.GT.U32.AND P5, PT, R0.reuse, R19, PT ;  /* 0x000000130000720c */ /* 0x040fe20003fa4070 */
[----:B------:R-:W-:Y:S01]  /*0b40*/  IMAD.MOV R21, RZ, RZ, -R16 ;  /* 0x000000ffff157224 */ /* 0x000fe200078e0a10 */
[----:B------:R-:W-:Y:S01]  /*0b50*/  LOP3.LUT R51, R9, 0x60, RZ, 0xfc, !PT ;  /* 0x0000006009337812 */ /* 0x000fe200078efcff */
[----:B------:R-:W-:Y:S01]  /*0b60*/  @!P6 IMAD.IADD R13, R13, 0x1, -R0 ;  /* 0x000000010d0de824 */ /* 0x000fe200078e0a00 */
[C---:B------:R-:W-:Y:S01]  /*0b70*/  LOP3.LUT R53, R9.reuse, 0x64, RZ, 0xfc, !PT ;  /* 0x0000006409357812 */ /* 0x040fe200078efcff */
[C---:B------:R-:W-:Y:S01]  /*0b80*/  IMAD R21, R0.reuse, R21, R24 ;  /* 0x0000001500157224 */ /* 0x040fe200078e0218 */
[----:B------:R-:W-:Y:S01]  /*0b90*/  LOP3.LUT R55, R9, 0x68, RZ, 0xfc, !PT ;  /* 0x0000006809377812 */ /* 0x000fe200078efcff */
[--C-:B------:R-:W-:Y:S01]  /*0ba0*/  @!P4 IMAD.IADD R17, R17, 0x1, -R0.reuse ;  /* 0x000000011111c824 */ /* 0x100fe200078e0a00 */
[----:B------:R-:W-:Y:S01]  /*0bb0*/  ISETP.GE.AND P4, PT, R27, RZ, PT ;  /* 0x000000ff1b00720c */ /* 0x000fe20003f86270 */
[----:B------:R-:W-:Y:S01]  /*0bc0*/  @!P2 IMAD.IADD R3, R3, 0x1, -R0 ;  /* 0x000000010303a824 */ /* 0x000fe200078e0a00 */
[C---:B------:R-:W-:Y:S01]  /*0bd0*/  ISETP.GT.U32.AND P6, PT, R0.reuse, R21, PT ;  /* 0x000000150000720c */ /* 0x040fe20003fc4070 */
[----:B------:R-:W-:Y:S01]  /*0be0*/  IMAD.HI.U32 R18, R11, R22, RZ ;  /* 0x000000160b127227 */ /* 0x000fe200078e00ff */
[----:B------:R-:W-:-:S02]  /*0bf0*/  ISETP.GT.U32.AND P2, PT, R0, R15, PT ;  /* 0x0000000f0000720c */ /* 0x000fc40003f44070 */
[----:B------:R-:W-:Y:S01]  /*0c00*/  IABS R27, R34 ;  /* 0x00000022001b7213 */ /* 0x000fe20000000000 */
[----:B------:R-:W-:Y:S01]  /*0c10*/  @!P5 IMAD.IADD R19, R19, 0x1, -R0 ;  /* 0x000000011313d824 */ /* 0x000fe200078e0a00 */
[----:B------:R-:W-:Y:S01]  /*0c20*/  ISETP.GT.U32.AND P5, PT, R0, R17, PT ;  /* 0x000000110000720c */ /* 0x000fe20003fa4070 */
[----:B------:R-:W-:Y:S01]  /*0c30*/  IMAD.MOV.U32 R16, RZ, RZ, R3 ;  /* 0x000000ffff107224 */ /* 0x000fe200078e0003 */
[----:B------:R-:W-:Y:S01]  /*0c40*/  LOP3.LUT R57, R9, 0x6c, RZ, 0xfc, !PT ;  /* 0x0000006c09397812 */ /* 0x000fe200078efcff */
[----:B------:R-:W-:Y:S01]  /*0c50*/  IMAD.HI.U32 R3, R11, R20, RZ ;  /* 0x000000140b037227 */ /* 0x000fe200078e00ff */
[C---:B------:R-:W-:Y:S02]  /*0c60*/  LOP3.LUT R58, R9.reuse, 0x70, RZ, 0xfc, !PT ;  /* 0x00000070093a7812 */ /* 0x040fe400078efcff */
[C---:B------:R-:W-:Y:S01]  /*0c70*/  LOP3.LUT R59, R9.reuse, 0x74, RZ, 0xfc, !PT ;  /* 0x00000074093b7812 */ /* 0x040fe200078efcff */
[----:B------:R-:W-:Y:S01]  /*0c80*/  IMAD.MOV R3, RZ, RZ, -R3 ;  /* 0x000000ffff037224 */ /* 0x000fe200078e0a03 */
[----:B------:R-:W-:Y:S01]  /*0c90*/  LOP3.LUT R45, R9, 0x78, RZ, 0xfc, !PT ;  /* 0x00000078092d7812 */ /* 0x000fe200078efcff */
[----:B------:R-:W-:-:S02]  /*0ca0*/  IMAD.MOV R23, RZ, RZ, -R18 ;  /* 0x000000ffff177224 */ /* 0x000fc400078e0a12 */
[----:B------:R-:W-:Y:S02]  /*0cb0*/  IMAD.MOV.U32 R18, RZ, RZ, R13 ;  /* 0x000000ffff127224 */ /* 0x000fe400078e000d */
[C---:B------:R-:W-:Y:S02]  /*0cc0*/  IMAD R3, R0.reuse, R3, R20 ;  /* 0x0000000300037224 */ /* 0x040fe400078e0214 */
[C---:B------:R-:W-:Y:S01]  /*0cd0*/  IMAD R13, R0.reuse, R23, R22 ;  /* 0x00000017000d7224 */ /* 0x040fe200078e0216 */
[----:B------:R-:W-:Y:S01]  /*0ce0*/  IABS R23, R30 ;  /* 0x0000001e00177213 */ /* 0x000fe20000000000 */
[--C-:B------:R-:W-:Y:S01]  /*0cf0*/  @!P6 IMAD.IADD R21, R21, 0x1, -R0.reuse ;  /* 0x000000011515e824 */ /* 0x100fe200078e0a00 */
[C---:B------:R-:W-:Y:S01]  /*0d00*/  ISETP.GT.U32.AND P6, PT, R0.reuse, R19, PT ;  /* 0x000000130000720c */ /* 0x040fe20003fc4070 */
[----:B------:R-:W-:Y:S01]  /*0d10*/  @!P5 IMAD.IADD R17, R17, 0x1, -R0 ;  /* 0x000000011111d824 */ /* 0x000fe200078e0a00 */
[----:B------:R-:W-:Y:S01]  /*0d20*/  ISETP.GT.U32.AND P5, PT, R0, R3, PT ;  /* 0x000000030000720c */ /* 0x000fe20003fa4070 */
[----:B------:R-:W-:-:S04]  /*0d30*/  IMAD.HI.U32 R20, R11, R23, RZ ;  /* 0x000000170b147227 */ /* 0x000fc800078e00ff */
[----:B------:R-:W-:Y:S02]  /*0d40*/  IMAD.MOV R20, RZ, RZ, -R20 ;  /* 0x000000ffff147224 */ /* 0x000fe400078e0a14 */
[----:B------:R-:W-:Y:S01]  /*0d50*/  @!P0 IMAD.MOV R16, RZ, RZ, -R16 ;  /* 0x000000ffff108224 */ /* 0x000fe200078e0a10 */
[----:B------:R-:W-:Y:S01]  /*0d60*/  ISETP.GE.AND P0, PT, R25, RZ, PT ;  /* 0x000000ff1900720c */ /* 0x000fe20003f06270 */
[C---:B------:R-:W-:Y:S01]  /*0d70*/  IMAD R23, R0.reuse, R20, R23 ;  /* 0x0000001400177224 */ /* 0x040fe200078e0217 */
[----:B------:R-:W-:Y:S01]  /*0d80*/  IABS R25, R32 ;  /* 0x0000002000197213 */ /* 0x000fe20000000000 */
[--C-:B------:R-:W-:Y:S01]  /*0d90*/  @!P6 IMAD.IADD R19, R19, 0x1, -R0.reuse ;  /* 0x000000011313e824 */ /* 0x100fe200078e0a00 */
[C---:B------:R-:W-:Y:S01]  /*0da0*/  ISETP.GT.U32.AND P6, PT, R0.reuse, R13, PT ;  /* 0x0000000d0000720c */ /* 0x040fe20003fc4070 */
[--C-:B------:R-:W-:Y:S01]  /*0db0*/  @!P5 IMAD.IADD R3, R3, 0x1, -R0.reuse ;  /* 0x000000010303d824 */ /* 0x100fe200078e0a00 */
[----:B------:R-:W-:Y:S01]  /*0dc0*/  ISETP.GT.U32.AND P5, PT, R0, R23, PT ;  /* 0x000000170000720c */ /* 0x000fe20003fa4070 */
[----:B------:R-:W-:Y:S01]  /*0dd0*/  @!P2 IMAD.IADD R15, R15, 0x1, -R0 ;  /* 0x000000010f0fa824 */ /* 0x000fe200078e0a00 */
[----:B------:R-:W-:Y:S01]  /*0de0*/  ISETP.GE.AND P2, PT, R26, RZ, PT ;  /* 0x000000ff1a00720c */ /* 0x000fe20003f46270 */
[----:B------:R-:W-:Y:S01]  /*0df0*/  @!P3 IMAD.MOV R18, RZ, RZ, -R18 ;  /* 0x000000ffff12b224 */ /* 0x000fe200078e0a12 */
[----:B------:R-:W-:Y:S01]  /*0e00*/  IABS R26, R33 ;  /* 0x00000021001a7213 */ /* 0x000fe20000000000 */
[----:B------:R-:W-:Y:S01]  /*0e10*/  IMAD.HI.U32 R22, R11, R25, RZ ;  /* 0x000000190b167227 */ /* 0x000fe200078e00ff */
[----:B------:R-:W-:-:S03]  /*0e20*/  ISETP.GT.U32.AND P3, PT, R0, R21, PT ;  /* 0x000000150000720c */ /* 0x000fc60003f64070 */
[----:B------:R-:W-:-:S04]  /*0e30*/  IMAD.HI.U32 R24, R11, R26, RZ ;  /* 0x0000001a0b187227 */ /* 0x000fc800078e00ff */
[--C-:B------:R-:W-:Y:S01]  /*0e40*/  @!P6 IMAD.IADD R13, R13, 0x1, -R0.reuse ;  /* 0x000000010d0de824 */ /* 0x100fe200078e0a00 */
[C---:B------:R-:W-:Y:S01]  /*0e50*/  ISETP.GT.U32.AND P6, PT, R0.reuse, R3, PT ;  /* 0x000000030000720c */ /* 0x040fe20003fc4070 */
[----:B------:R-:W-:Y:S02]  /*0e60*/  @!P5 IMAD.IADD R23, R23, 0x1, -R0 ;  /* 0x000000011717d824 */ /* 0x000fe400078e0a00 */
[----:B------:R-:W-:Y:S02]  /*0e70*/  IMAD.MOV.U32 R20, RZ, RZ, R15 ;  /* 0x000000ffff147224 */ /* 0x000fe400078e000f */
[----:B------:R-:W-:Y:S01]  /*0e80*/  IMAD.MOV R15, RZ, RZ, -R22 ;  /* 0x000000ffff0f7224 */ /* 0x000fe200078e0a16 */
[----:B------:R-:W-:Y:S01]  /*0e90*/  ISETP.GT.U32.AND P5, PT, R0, R23, PT ;  /* 0x000000170000720c */ /* 0x000fe20003fa4070 */
[----:B------:R-:W-:Y:S02]  /*0ea0*/  IMAD.MOV.U32 R22, RZ, RZ, R17 ;  /* 0x000000ffff167224 */ /* 0x000fe400078e0011 */
[----:B------:R-:W-:-:S02]  /*0eb0*/  IMAD.MOV R17, RZ, RZ, -R24 ;  /* 0x000000ffff117224 */ /* 0x000fc400078e0a18 */
[----:B------:R-:W-:Y:S02]  /*0ec0*/  IMAD R15, R0, R15, R25 ;  /* 0x0000000f000f7224 */ /* 0x000fe400078e0219 */
[----:B------:R-:W-:-:S04]  /*0ed0*/  IMAD.HI.U32 R24, R11, R27, RZ ;  /* 0x0000001b0b187227 */ /* 0x000fc800078e00ff */
[----:B------:R-:W-:Y:S01]  /*0ee0*/  @!P1 IMAD.MOV R20, RZ, RZ, -R20 ;  /* 0x000000ffff149224 */ /* 0x000fe200078e0a14 */
[C---:B------:R-:W-:Y:S01]  /*0ef0*/  ISETP.GT.U32.AND P1, PT, R0.reuse, R13, PT ;  /* 0x0000000d0000720c */ /* 0x040fe20003f24070 */
[----:B------:R-:W-:Y:S01]  /*0f00*/  @!P6 IMAD.IADD R3, R3, 0x1, -R0 ;  /* 0x000000010303e824 */ /* 0x000fe200078e0a00 */
[----:B------:R-:W-:Y:S01]  /*0f10*/  ISETP.GT.U32.AND P6, PT, R0, R15, PT ;  /* 0x0000000f0000720c */ /* 0x000fe20003fc4070 */
[----:B------:R-:W-:Y:S02]  /*0f20*/  IMAD.MOV R24, RZ, RZ, -R24 ;  /* 0x000000ffff187224 */ /* 0x000fe400078e0a18 */
[--C-:B------:R-:W-:Y:S01]  /*0f30*/  @!P3 IMAD.IADD R21, R21, 0x1, -R0.reuse ;  /* 0x000000011515b824 */ /* 0x100fe200078e0a00 */
[----:B------:R-:W-:Y:S01]  /*0f40*/  ISETP.GE.AND P3, PT, R28, RZ, PT ;  /* 0x000000ff1c00720c */ /* 0x000fe20003f66270 */
[----:B------:R-:W-:Y:S01]  /*0f50*/  IMAD R25, R0, R24, R27 ;  /* 0x0000001800197224 */ /* 0x000fe200078e021b */
[----:B------:R-:W-:Y:S01]  /*0f60*/  IABS R28, R35 ;  /* 0x00000023001c7213 */ /* 0x000fe20000000000 */
[----:B------:R-:W-:-:S02]  /*0f70*/  @!P5 IMAD.IADD R23, R23, 0x1, -R0 ;  /* 0x000000011717d824 */ /* 0x000fc400078e0a00 */
[C---:B------:R-:W-:Y:S01]  /*0f80*/  IMAD R17, R0.reuse, R17, R26 ;  /* 0x0000001100117224 */ /* 0x040fe200078e021a */
[----:B------:R-:W-:Y:S01]  /*0f90*/  ISETP.GT.U32.AND P5, PT, R0, R25, PT ;  /* 0x000000190000720c */ /* 0x000fe20003fa4070 */
[----:B------:R-:W-:-:S04]  /*0fa0*/  IMAD.HI.U32 R24, R11, R28, RZ ;  /* 0x0000001c0b187227 */ /* 0x000fc800078e00ff */
[----:B------:R-:W-:Y:S01]  /*0fb0*/  @!P0 IMAD.MOV R22, RZ, RZ, -R22 ;  /* 0x000000ffff168224 */ /* 0x000fe200078e0a16 */
[----:B------:R-:W-:Y:S01]  /*0fc0*/  ISETP.GE.AND P0, PT, R29, RZ, PT ;  /* 0x000000ff1d00720c */ /* 0x000fe20003f06270 */
[----:B------:R-:W-:Y:S01]  /*0fd0*/  IMAD.MOV R27, RZ, RZ, -R24 ;  /* 0x000000ffff1b7224 */ /* 0x000fe200078e0a18 */
[----:B------:R-:W-:Y:S01]  /*0fe0*/  IABS R29, R36 ;  /* 0x00000024001d7213 */ /* 0x000fe20000000000 */
[--C-:B------:R-:W-:Y:S01]  /*0ff0*/  @!P1 IMAD.IADD R13, R13, 0x1, -R0.reuse ;  /* 0x000000010d0d9824 */ /* 0x100fe200078e0a00 */
[----:B------:R-:W-:Y:S01]  /*1000*/  ISETP.GT.U32.AND P1, PT, R0, R17, PT ;  /* 0x000000110000720c */ /* 0x000fe20003f24070 */
[----:B------:R-:W-:Y:S01]  /*1010*/  @!P6 IMAD.IADD R15, R15, 0x1, -R0 ;  /* 0x000000010f0fe824 */ /* 0x000fe200078e0a00 */
[----:B------:R-:W-:Y:S01]  /*1020*/  ISETP.GE.AND P6, PT, R30, RZ, PT ;  /* 0x000000ff1e00720c */ /* 0x000fe20003fc6270 */
[----:B------:R-:W-:Y:S02]  /*1030*/  IMAD.MOV.U32 R24, RZ, RZ, R19 ;  /* 0x000000ffff187224 */ /* 0x000fe400078e0013 */
[----:B------:R-:W-:-:S04]  /*1040*/  IMAD.HI.U32 R26, R11, R29, RZ ;  /* 0x0000001d0b1a7227 */ /* 0x000fc800078e00ff */
[----:B------:R-:W-:Y:S01]  /*1050*/  @!P2 IMAD.MOV R24, RZ, RZ, -R24 ;  /* 0x000000ffff18a224 */ /* 0x000fe200078e0a18 */
[C---:B------:R-:W-:Y:S01]  /*1060*/  ISETP.GT.U32.AND P2, PT, R0.reuse, R15, PT ;  /* 0x0000000f0000720c */ /* 0x040fe20003f44070 */
[----:B------:R-:W-:Y:S02]  /*1070*/  @!P5 IMAD.IADD R25, R25, 0x1, -R0 ;  /* 0x000000011919d824 */ /* 0x000fe400078e0a00 */
[----:B------:R-:W-:Y:S02]  /*1080*/  IMAD.MOV R19, RZ, RZ, -R26 ;  /* 0x000000ffff137224 */ /* 0x000fe400078e0a1a */
[C---:B------:R-:W-:Y:S01]  /*1090*/  IMAD R27, R0.reuse, R27, R28 ;  /* 0x0000001b001b7224 */ /* 0x040fe200078e021c */
[----:B------:R-:W-:Y:S01]  /*10a0*/  ISETP.GT.U32.AND P5, PT, R0, R25, PT ;  /* 0x000000190000720c */ /* 0x000fe20003fa4070 */
[----:B------:R-:W-:Y:S02]  /*10b0*/  IMAD.MOV.U32 R28, RZ, RZ, R3 ;  /* 0x000000ffff1c7224 */ /* 0x000fe400078e0003 */
[--C-:B------:R-:W-:Y:S01]  /*10c0*/  @!P1 IMAD.IADD R17, R17, 0x1, -R0.reuse ;  /* 0x0000000111119824 */ /* 0x100fe200078e0a00 */
[----:B------:R-:W-:Y:S01]  /*10d0*/  ISETP.GE.AND P1, PT, R32, RZ, PT ;  /* 0x000000ff2000720c */ /* 0x000fe20003f26270 */
[C---:B------:R-:W-:Y:S01]  /*10e0*/  IMAD R3, R0.reuse, R19, R29 ;  /* 0x0000001300037224 */ /* 0x040fe200078e021d */
[C---:B------:R-:W-:Y:S01]  /*10f0*/  LOP3.LUT R29, R9.reuse, 0x40, RZ, 0xfc, !PT ;  /* 0x00000040091d7812 */ /* 0x040fe200078efcff */
[----:B------:R-:W-:Y:S01]  /*1100*/  IMAD.MOV.U32 R32, RZ, RZ, R23 ;  /* 0x000000ffff207224 */ /* 0x000fe200078e0017 */
[----:B------:R-:W-:Y:S01]  /*1110*/  LOP3.LUT R23, R9, 0x3c, RZ, 0xfc, !PT ;  /* 0x0000003c09177812 */ /* 0x000fe200078efcff */
[----:B------:R-:W-:Y:S01]  /*1120*/  @!P2 IMAD.IADD R15, R15, 0x1, -R0 ;  /* 0x000000010f0fa824 */ /* 0x000fe200078e0a00 */
[----:B------:R-:W-:Y:S01]  /*1130*/  ISETP.GT.U32.AND P2, PT, R0, R3, PT ;  /* 0x000000030000720c */ /* 0x000fe20003f44070 */
[----:B------:R-:W-:Y:S01]  /*1140*/  @!P6 IMAD.MOV R32, RZ, RZ, -R32 ;  /* 0x000000ffff20e224 */ /* 0x000fe200078e0a20 */
[----:B------:R-:W-:Y:S01]  /*1150*/  ISETP.GE.AND P6, PT, R34, RZ, PT ;  /* 0x000000ff2200720c */ /* 0x000fe20003fc6270 */
[----:B------:R-:W-:Y:S01]  /*1160*/  IMAD.MOV.U32 R30, RZ, RZ, R13 ;  /* 0x000000ffff1e7224 */ /* 0x000fe200078e000d */
[----:B------:R-:W-:Y:S01]  /*1170*/  IABS R19, R23 ;  /* 0x0000001700137213 */ /* 0x000fe20000000000 */
[----:B------:R-:W-:-:S04]  /*1180*/  IMAD.HI.U32 R13, R11, R31, RZ ;  /* 0x0000001f0b0d7227 */ /* 0x000fc800078e00ff */
[----:B------:R-:W-:Y:S01]  /*1190*/  @!P5 IMAD.IADD R25, R25, 0x1, -R0 ;  /* 0x000000011919d824 */ /* 0x000fe200078e0a00 */
[----:B------:R-:W-:Y:S01]  /*11a0*/  ISETP.GE.AND P5, PT, R36, RZ, PT ;  /* 0x000000ff2400720c */ /* 0x000fe20003fa6270 */
[----:B------:R-:W-:Y:S02]  /*11b0*/  IMAD.MOV R13, RZ, RZ, -R13 ;  /* 0x000000ffff0d7224 */ /* 0x000fe400078e0a0d */
[----:B------:R-:W-:Y:S01]  /*11c0*/  IMAD.MOV.U32 R26, RZ, RZ, R21 ;  /* 0x000000ffff1a7224 */ /* 0x000fe200078e0015 */
[----:B------:R-:W-:Y:S01]  /*11d0*/  IABS R21, R29 ;  /* 0x0000001d00157213 */ /* 0x000fe20000000000 */
[C---:B------:R-:W-:Y:S01]  /*11e0*/  IMAD R13, R0.reuse, R13, R31 ;  /* 0x0000000d000d7224 */ /* 0x040fe200078e021f */
[----:B------:R-:W-:Y:S01]  /*11f0*/  IABS R31, R43 ;  /* 0x0000002b001f7213 */ /* 0x000fe20000000000 */
[----:B------:R-:W-:Y:S01]  /*1200*/  IMAD.MOV.U32 R38, RZ, RZ, R25 ;  /* 0x000000ffff267224 */ /* 0x000fe200078e0019 */
[----:B------:R-:W-:Y:S01]  /*1210*/  LOP3.LUT R25, R9, 0x44, RZ, 0xfc, !PT ;  /* 0x0000004409197812 */ /* 0x000fe200078efcff */
[----:B------:R-:W-:Y:S01]  /*1220*/  @!P4 IMAD.MOV R26, RZ, RZ, -R26 ;  /* 0x000000ffff1ac224 */ /* 0x000fe200078e0a1a */
[----:B------:R-:W-:Y:S01]  /*1230*/  ISETP.GT.U32.AND P4, PT, R0, R17, PT ;  /* 0x000000110000720c */ /* 0x000fe20003f84070 */
[----:B------:R-:W-:-:S02]  /*1240*/  IMAD.MOV.U32 R34, RZ, RZ, R15 ;  /* 0x000000ffff227224 */ /* 0x000fc400078e000f */
[----:B------:R-:W-:Y:S02]  /*1250*/  @!P2 IMAD.IADD R3, R3, 0x1, -R0 ;  /* 0x000000010303a824 */ /* 0x000fe400078e0a00 */
[----:B------:R-:W-:Y:S01]  /*1260*/  @!P6 IMAD.MOV R38, RZ, RZ, -R38 ;  /* 0x000000ffff26e224 */ /* 0x000fe200078e0a26 */
[C---:B------:R-:W-:Y:S01]  /*1270*/  ISETP.GT.U32.AND P6, PT, R0.reuse, R13, PT ;  /* 0x0000000d0000720c */ /* 0x040fe20003fc4070 */
[----:B------:R-:W-:Y:S01]  /*1280*/  @!P1 IMAD.MOV R34, RZ, RZ, -R34 ;  /* 0x000000ffff229224 */ /* 0x000fe200078e0a22 */
[C---:B------:R-:W-:Y:S01]  /*1290*/  ISETP.GT.U32.AND P1, PT, R0.reuse, R3, PT ;  /* 0x000000030000720c */ /* 0x040fe20003f24070 */
[----:B------:R-:W-:Y:S01]  /*12a0*/  @!P3 IMAD.MOV R28, RZ, RZ, -R28 ;  /* 0x000000ffff1cb224 */ /* 0x000fe200078e0a1c */
[----:B------:R-:W-:Y:S01]  /*12b0*/  ISETP.GT.U32.AND P3, PT, R0, R27, PT ;  /* 0x0000001b0000720c */ /* 0x000fe20003f64070 */
[----:B------:R-:W-:Y:S01]  /*12c0*/  @!P0 IMAD.MOV R30, RZ, RZ, -R30 ;  /* 0x000000ffff1e8224 */ /* 0x000fe200078e0a1e */
[----:B------:R-:W-:Y:S01]  /*12d0*/  ISETP.GE.AND P0, PT, R33, RZ, PT ;  /* 0x000000ff2100720c */ /* 0x000fe20003f06270 */
[----:B------:R-:W-:Y:S01]  /*12e0*/  @!P4 IMAD.IADD R17, R17, 0x1, -R0 ;  /* 0x000000011111c824 */ /* 0x000fe200078e0a00 */
[----:B------:R-:W-:Y:S01]  /*12f0*/  ISETP.GE.AND P4, PT, R35, RZ, PT ;  /* 0x000000ff2300720c */ /* 0x000fe20003f86270 */
[----:B------:R-:W-:Y:S01]  /*1300*/  IMAD.HI.U32 R15, R11, R19, RZ ;  /* 0x000000130b0f7227 */ /* 0x000fe200078e00ff */
[----:B------:R-:W-:-:S03]  /*1310*/  IABS R33, R47 ;  /* 0x0000002f00217213 */ /* 0x000fc60000000000 */
[--C-:B------:R-:W-:Y:S02]  /*1320*/  @!P6 IMAD.IADD R13, R13, 0x1, -R0.reuse ;  /* 0x000000010d0de824 */ /* 0x100fe400078e0a00 */
[----:B------:R-:W-:Y:S02]  /*1330*/  IMAD.MOV.U32 R36, RZ, RZ, R17 ;  /* 0x000000ffff247224 */ /* 0x000fe400078e0011 */
[----:B------:R-:W-:Y:S01]  /*1340*/  IMAD.MOV R15, RZ, RZ, -R15 ;  /* 0x000000ffff0f7224 */ /* 0x000fe200078e0a0f */
[----:B------:R-:W-:Y:S01]  /*1350*/  ISETP.GT.U32.AND P6, PT, R0, R13, PT ;  /* 0x0000000d0000720c */ /* 0x000fe20003fc4070 */
[--C-:B------:R-:W-:Y:S01]  /*1360*/  @!P1 IMAD.IADD R3, R3, 0x1, -R0.reuse ;  /* 0x0000000103039824 */ /* 0x100fe200078e0a00 */
[----:B------:R-:W-:Y:S01]  /*1370*/  ISETP.GE.AND P1, PT, R25, RZ, PT ;  /* 0x000000ff1900720c */ /* 0x000fe20003f26270 */
[----:B------:R-:W-:Y:S01]  /*1380*/  @!P3 IMAD.IADD R27, R27, 0x1, -R0 ;  /* 0x000000011b1bb824 */ /* 0x000fe200078e0a00 */
[----:B------:R-:W-:Y:S01]  /*1390*/  ISETP.GE.AND P3, PT, R37, RZ, PT ;  /* 0x000000ff2500720c */ /* 0x000fe20003f66270 */
[----:B------:R-:W-:Y:S01]  /*13a0*/  @!P0 IMAD.MOV R36, RZ, RZ, -R36 ;  /* 0x000000ffff248224 */ /* 0x000fe200078e0a24 */
[----:B------:R-:W-:Y:S01]  /*13b0*/  ISETP.GE.AND P0, PT, R23, RZ, PT ;  /* 0x000000ff1700720c */ /* 0x000fe20003f06270 */
[----:B------:R-:W-:Y:S01]  /*13c0*/  IMAD.HI.U32 R17, R11, R21, RZ ;  /* 0x000000150b117227 */ /* 0x000fe200078e00ff */
[----:B------:R-:W-:-:S02]  /*13d0*/  IABS R23, R25 ;  /* 0x0000001900177213 */ /* 0x000fc40000000000 */
[C---:B------:R-:W-:Y:S01]  /*13e0*/  ISETP.GT.U32.AND P2, PT, R0.reuse, R27, PT ;  /* 0x0000001b0000720c */ /* 0x040fe20003f44070 */
[C---:B------:R-:W-:Y:S01]  /*13f0*/  IMAD R15, R0.reuse, R15, R19 ;  /* 0x0000000f000f7224 */ /* 0x040fe200078e0213 */
[----:B------:R-:W-:Y:S01]  /*1400*/  IABS R25, R39 ;  /* 0x0000002700197213 */ /* 0x000fe20000000000 */
[----:B------:R-:W-:Y:S01]  /*1410*/  IMAD.MOV.U32 R40, RZ, RZ, R3 ;  /* 0x000000ffff287224 */ /* 0x000fe200078e0003 */
[----:B------:R-:W-:Y:S01]  /*1420*/  IABS R37, R53 ;  /* 0x0000003500257213 */ /* 0x000fe20000000000 */
[----:B------:R-:W-:Y:S02]  /*1430*/  IMAD.MOV R17, RZ, RZ, -R17 ;  /* 0x000000ffff117224 */ /* 0x000fe400078e0a11 */
[----:B------:R-:W-:Y:S01]  /*1440*/  @!P5 IMAD.MOV R40, RZ, RZ, -R40 ;  /* 0x000000ffff28d224 */ /* 0x000fe200078e0a28 */
[----:B------:R-:W-:Y:S01]  /*1450*/  ISETP.GT.U32.AND P5, PT, R0, R15, PT ;  /* 0x0000000f0000720c */ /* 0x000fe20003fa4070 */
[----:B------:R-:W-:-:S04]  /*1460*/  IMAD.HI.U32 R19, R11, R23, RZ ;  /* 0x000000170b137227 */ /* 0x000fc800078e00ff */
[C---:B------:R-:W-:Y:S01]  /*1470*/  IMAD R17, R0.reuse, R17, R21 ;  /* 0x0000001100117224 */ /* 0x040fe200078e0215 */
[----:B------:R-:W-:Y:S01]  /*1480*/  LOP3.LUT R21, R9, 0x48, RZ, 0xfc, !PT ;  /* 0x0000004809157812 */ /* 0x000fe200078efcff */
[----:B------:R-:W-:Y:S02]  /*1490*/  IMAD.MOV R19, RZ, RZ, -R19 ;  /* 0x000000ffff137224 */ /* 0x000fe400078e0a13 */
[--C-:B------:R-:W-:Y:S01]  /*14a0*/  @!P6 IMAD.IADD R13, R13, 0x1, -R0.reuse ;  /* 0x000000010d0de824 */ /* 0x100fe200078e0a00 */
[C---:B------:R-:W-:Y:S01]  /*14b0*/  ISETP.GT.U32.AND P6, PT, R0.reuse, R17, PT ;  /* 0x000000110000720c */ /* 0x040fe20003fc4070 */
[C---:B------:R-:W-:Y:S02]  /*14c0*/  IMAD R3, R0.reuse, R19, R23 ;  /* 0x0000001300037224 */ /* 0x040fe400078e0217 */
[--C-:B------:R-:W-:Y:S01]  /*14d0*/  @!P2 IMAD.IADD R27, R27, 0x1, -R0.reuse ;  /* 0x000000011b1ba824 */ /* 0x100fe200078e0a00 */
[----:B------:R-:W-:Y:S01]  /*14e0*/  ISETP.GE.AND P2, PT, R29, RZ, PT ;  /* 0x000000ff1d00720c */ /* 0x000fe20003f46270 */
[----:B------:R-:W-:Y:S01]  /*14f0*/  @!P5 IMAD.IADD R15, R15, 0x1, -R0 ;  /* 0x000000010f0fd824 */ /* 0x000fe200078e0a00 */
[C---:B------:R-:W-:Y:S01]  /*1500*/  ISETP.GT.U32.AND P5, PT, R0.reuse, R3, PT ;  /* 0x000000030000720c */ /* 0x040fe20003fa4070 */
[----:B------:R-:W-:Y:S01]  /*1510*/  @!P4 IMAD.MOV R27, RZ, RZ, -R27 ;  /* 0x000000ffff1bc224 */ /* 0x000fe200078e0a1b */
[----:B------:R-:W-:Y:S01]  /*1520*/  ISETP.GE.AND P4, PT, R21, RZ, PT ;  /* 0x000000ff1500720c */ /* 0x000fe20003f86270 */
[----:B------:R-:W-:Y:S01]  /*1530*/  IMAD.MOV.U32 R42, RZ, RZ, R13 ;  /* 0x000000ffff2a7224 */ /* 0x000fe200078e000d */
[----:B------:R-:W-:Y:S01]  /*1540*/  IABS R21, R21 ;  /* 0x0000001500157213 */ /* 0x000fe20000000000 */
[----:B------:R-:W-:Y:S01]  /*1550*/  IMAD R7, R7, 0x40, R14 ;  /* 0x0000004007077824 */ /* 0x000fe200078e020e */
[----:B------:R-:W-:Y:S01]  /*1560*/  IABS R29, R41 ;  /* 0x00000029001d7213 */ /* 0x000fe20000000000 */
[----:B------:R-:W-:Y:S01]  /*1570*/  @!P6 IMAD.IADD R17, R17, 0x1, -R0 ;  /* 0x000000011111e824 */ /* 0x000fe200078e0a00 */
[----:B------:R-:W-:Y:S01]  /*1580*/  ISETP.GT.U32.AND P6, PT, R0, R15, PT ;  /* 0x0000000f0000720c */ /* 0x000fe20003fc4070 */
[----:B------:R-:W-:-:S04]  /*1590*/  IMAD.HI.U32 R19, R11, R21, RZ ;  /* 0x000000150b137227 */ /* 0x000fc800078e00ff */
[----:B------:R-:W-:Y:S02]  /*15a0*/  IMAD.MOV R19, RZ, RZ, -R19 ;  /* 0x000000ffff137224 */ /* 0x000fe400078e0a13 */
[----:B------:R-:W-:Y:S01]  /*15b0*/  @!P5 IMAD.IADD R3, R3, 0x1, -R0 ;  /* 0x000000010303d824 */ /* 0x000fe200078e0a00 */
[C---:B------:R-:W-:Y:S01]  /*15c0*/  ISETP.GT.U32.AND P5, PT, R0.reuse, R17, PT ;  /* 0x000000110000720c */ /* 0x040fe20003fa4070 */
[----:B------:R-:W-:Y:S02]  /*15d0*/  IMAD R19, R0, R19, R21 ;  /* 0x0000001300137224 */ /* 0x000fe400078e0215 */
[----:B------:R-:W-:-:S04]  /*15e0*/  IMAD.HI.U32 R21, R11, R25, RZ ;  /* 0x000000190b157227 */ /* 0x000fc800078e00ff */
[----:B------:R-:W-:Y:S01]  /*15f0*/  @!P3 IMAD.MOV R42, RZ, RZ, -R42 ;  /* 0x000000ffff2ab224 */ /* 0x000fe200078e0a2a */
[----:B------:R-:W-:Y:S01]  /*1600*/  ISETP.GT.U32.AND P3, PT, R0, R3, PT ;  /* 0x000000030000720c */ /* 0x000fe20003f64070 */
[----:B------:R-:W-:-:S04]  /*1610*/  IMAD.HI.U32 R23, R11, R29, RZ ;  /* 0x0000001d0b177227 */ /* 0x000fc800078e00ff */
[----:B------:R-:W-:Y:S02]  /*1620*/  IMAD.MOV R13, RZ, RZ, -R21 ;  /* 0x000000ffff0d7224 */ /* 0x000fe400078e0a15 */
[----:B------:R-:W-:Y:S01]  /*1630*/  @!P6 IMAD.IADD R15, R15, 0x1, -R0 ;  /* 0x000000010f0fe824 */ /* 0x000fe200078e0a00 */
[----:B------:R-:W-:Y:S01]  /*1640*/  ISETP.GT.U32.AND P6, PT, R0, R19, PT ;  /* 0x000000130000720c */ /* 0x000fe20003fc4070 */
[----:B------:R-:W-:-:S04]  /*1650*/  IMAD.HI.U32 R21, R11, R31, RZ ;  /* 0x0000001f0b157227 */ /* 0x000fc800078e00ff */
[----:B------:R-:W-:Y:S02]  /*1660*/  IMAD.MOV R23, RZ, RZ, -R23 ;  /* 0x000000ffff177224 */ /* 0x000fe400078e0a17 */
[C---:B------:R-:W-:Y:S02]  /*1670*/  IMAD R13, R0.reuse, R13, R25 ;  /* 0x0000000d000d7224 */ /* 0x040fe400078e0219 */
[----:B------:R-:W-:Y:S02]  /*1680*/  IMAD.MOV R25, RZ, RZ, -R21 ;  /* 0x000000ffff197224 */ /* 0x000fe400078e0a15 */
[C---:B------:R-:W-:Y:S02]  /*1690*/  IMAD R21, R0.reuse, R23, R29 ;  /* 0x0000001700157224 */ /* 0x040fe400078e021d */
[C---:B------:R-:W-:Y:S01]  /*16a0*/  IMAD R23, R0.reuse, R25, R31 ;  /* 0x0000001900177224 */ /* 0x040fe200078e021f */
[----:B------:R-:W-:Y:S01]  /*16b0*/  IABS R31, R49 ;  /* 0x00000031001f7213 */ /* 0x000fe20000000000 */
[--C-:B------:R-:W-:Y:S01]  /*16c0*/  @!P3 IMAD.IADD R3, R3, 0x1, -R0.reuse ;  /* 0x000000010303b824 */ /* 0x100fe200078e0a00 */
[C---:B------:R-:W-:Y:S01]  /*16d0*/  ISETP.GT.U32.AND P3, PT, R0.reuse, R21, PT ;  /* 0x000000150000720c */ /* 0x040fe20003f64070 */
[--C-:B------:R-:W-:Y:S01]  /*16e0*/  @!P6 IMAD.IADD R19, R19, 0x1, -R0.reuse ;  /* 0x000000011313e824 */ /* 0x100fe200078e0a00 */
[C---:B------:R-:W-:Y:S01]  /*16f0*/  ISETP.GT.U32.AND P6, PT, R0.reuse, R23, PT ;  /* 0x000000170000720c */ /* 0x040fe20003fc4070 */
[----:B------:R-:W-:Y:S01]  /*1700*/  @!P5 IMAD.IADD R17, R17, 0x1, -R0 ;  /* 0x000000011111d824 */ /* 0x000fe200078e0a00 */
[----:B------:R-:W-:Y:S01]  /*1710*/  ISETP.GT.U32.AND P5, PT, R0, R13, PT ;  /* 0x0000000d0000720c */ /* 0x000fe20003fa4070 */
[----:B------:R-:W-:-:S04]  /*1720*/  IMAD.HI.U32 R25, R11, R33, RZ ;  /* 0x000000210b197227 */ /* 0x000fc800078e00ff */
[----:B------:R-:W-:Y:S02]  /*1730*/  IMAD.MOV R25, RZ, RZ, -R25 ;  /* 0x000000ffff197224 */ /* 0x000fe400078e0a19 */
[----:B------:R-:W-:Y:S02]  /*1740*/  IMAD.MOV.U32 R44, RZ, RZ, R15 ;  /* 0x000000ffff2c7224 */ /* 0x000fe400078e000f */
[--C-:B------:R-:W-:Y:S02]  /*1750*/  @!P3 IMAD.IADD R21, R21, 0x1, -R0.reuse ;  /* 0x000000011515b824 */ /* 0x100fe400078e0a00 */
[--C-:B------:R-:W-:Y:S02]  /*1760*/  @!P6 IMAD.IADD R23, R23, 0x1, -R0.reuse ;  /* 0x000000011717e824 */ /* 0x100fe400078e0a00 */
[C---:B------:R-:W-:Y:S01]  /*1770*/  IMAD R29, R0.reuse, R25, R33 ;  /* 0x00000019001d7224 */ /* 0x040fe200078e0221 */
[C---:B------:R-:W-:Y:S01]  /*1780*/  ISETP.GT.U32.AND P6, PT, R0.reuse, R21, PT ;  /* 0x000000150000720c */ /* 0x040fe20003fc4070 */
[----:B------:R-:W-:Y:S01]  /*1790*/  @!P5 IMAD.IADD R13, R13, 0x1, -R0 ;  /* 0x000000010d0dd824 */ /* 0x000fe200078e0a00 */
[----:B------:R-:W-:Y:S01]  /*17a0*/  IABS R33, R51 ;  /* 0x0000003300217213 */ /* 0x000fe20000000000 */
[----:B------:R-:W-:Y:S01]  /*17b0*/  IMAD.HI.U32 R15, R11, R31, RZ ;  /* 0x0000001f0b0f7227 */ /* 0x000fe200078e00ff */
[----:B------:R-:W-:-:S02]  /*17c0*/  ISETP.GT.U32.AND P5, PT, R0, R19, PT ;  /* 0x000000130000720c */ /* 0x000fc40003fa4070 */
[C---:B------:R-:W-:Y:S01]  /*17d0*/  ISETP.GT.U32.AND P3, PT, R0.reuse, R13, PT ;  /* 0x0000000d0000720c */ /* 0x040fe20003f64070 */
[----:B------:R-:W-:Y:S01]  /*17e0*/  @!P0 IMAD.MOV R44, RZ, RZ, -R44 ;  /* 0x000000ffff2c8224 */ /* 0x000fe200078e0a2c */
[----:B------:R-:W-:Y:S01]  /*17f0*/  ISETP.GT.U32.AND P0, PT, R0, R23, PT ;  /* 0x000000170000720c */ /* 0x000fe20003f04070 */
[----:B------:R-:W-:Y:S02]  /*1800*/  IMAD.MOV R15, RZ, RZ, -R15 ;  /* 0x000000ffff0f7224 */ /* 0x000fe400078e0a0f */
[----:B------:R-:W-:-:S04]  /*1810*/  IMAD.HI.U32 R25, R11, R33, RZ ;  /* 0x000000210b197227 */ /* 0x000fc800078e00ff */
[C---:B------:R-:W-:Y:S02]  /*1820*/  IMAD R15, R0.reuse, R15, R31 ;  /* 0x0000000f000f7224 */ /* 0x040fe400078e021f */
[----:B------:R-:W-:Y:S02]  /*1830*/  IMAD.MOV R35, RZ, RZ, -R25 ;  /* 0x000000ffff237224 */ /* 0x000fe400078e0a19 */
[--C-:B------:R-:W-:Y:S01]  /*1840*/  @!P6 IMAD.IADD R21, R21, 0x1, -R0.reuse ;  /* 0x000000011515e824 */ /* 0x100fe200078e0a00 */
[C---:B------:R-:W-:Y:S01]  /*1850*/  ISETP.GT.U32.AND P6, PT, R0.reuse, R15, PT ;  /* 0x0000000f0000720c */ /* 0x040fe20003fc4070 */
[----:B------:R-:W-:Y:S01]  /*1860*/  @!P5 IMAD.IADD R19, R19, 0x1, -R0 ;  /* 0x000000011313d824 */ /* 0x000fe200078e0a00 */
[C---:B------:R-:W-:Y:S01]  /*1870*/  ISETP.GT.U32.AND P5, PT, R0.reuse, R29, PT ;  /* 0x0000001d0000720c */ /* 0x040fe20003fa4070 */
[----:B------:R-:W-:Y:S01]  /*1880*/  IMAD R31, R0, R35, R33 ;  /* 0x00000023001f7224 */ /* 0x000fe200078e0221 */
[----:B------:R-:W-:Y:S01]  /*1890*/  IABS R35, R55 ;  /* 0x0000003700237213 */ /* 0x000fe20000000000 */
[----:B------:R-:W-:-:S04]  /*18a0*/  IMAD.HI.U32 R25, R11, R37, RZ ;  /* 0x000000250b197227 */ /* 0x000fc800078e00ff */
[--C-:B------:R-:W-:Y:S01]  /*18b0*/  @!P0 IMAD.IADD R23, R23, 0x1, -R0.reuse ;  /* 0x0000000117178824 */ /* 0x100fe200078e0a00 */
[C---:B------:R-:W-:Y:S01]  /*18c0*/  ISETP.GT.U32.AND P0, PT, R0.reuse, R31, PT ;  /* 0x0000001f0000720c */ /* 0x040fe20003f04070 */
[----:B------:R-:W-:Y:S02]  /*18d0*/  IMAD.MOV R25, RZ, RZ, -R25 ;  /* 0x000000ffff197224 */ /* 0x000fe400078e0a19 */
[--C-:B------:R-:W-:Y:S02]  /*18e0*/  @!P6 IMAD.IADD R15, R15, 0x1, -R0.reuse ;  /* 0x000000010f0fe824 */ /* 0x100fe400078e0a00 */
[C---:B------:R-:W-:Y:S01]  /*18f0*/  IMAD R33, R0.reuse, R25, R37 ;  /* 0x0000001900217224 */ /* 0x040fe200078e0225 */
[----:B------:R-:W-:Y:S01]  /*1900*/  IABS R37, R57 ;  /* 0x0000003900257213 */ /* 0x000fe20000000000 */
[----:B------:R-:W-:Y:S01]  /*1910*/  @!P5 IMAD.IADD R29, R29, 0x1, -R0 ;  /* 0x000000011d1dd824 */ /* 0x000fe200078e0a00 */
[----:B------:R-:W-:Y:S01]  /*1920*/  ISETP.GE.AND P5, PT, R41, RZ, PT ;  /* 0x000000ff2900720c */ /* 0x000fe20003fa6270 */
[----:B------:R-:W-:Y:S01]  /*1930*/  IMAD.MOV.U32 R14, RZ, RZ, R17 ;  /* 0x000000ffff0e7224 */ /* 0x000fe200078e0011 */
[----:B------:R-:W-:Y:S01]  /*1940*/  ISETP.GT.U32.AND P6, PT, R0, R33, PT ;  /* 0x000000210000720c */ /* 0x000fe20003fc4070 */
[----:B------:R-:W-:Y:S01]  /*1950*/  IMAD.HI.U32 R25, R11, R35, RZ ;  /* 0x000000230b197227 */ /* 0x000fe200078e00ff */
[----:B------:R-:W-:-:S03]  /*1960*/  IABS R41, R59 ;  /* 0x0000003b00297213 */ /* 0x000fc60000000000 */
[----:B------:R-:W-:-:S04]  /*1970*/  IMAD.HI.U32 R9, R11, R37, RZ ;  /* 0x000000250b097227 */ /* 0x000fc800078e00ff */
[--C-:B------:R-:W-:Y:S01]  /*1980*/  @!P3 IMAD.IADD R13, R13, 0x1, -R0.reuse ;  /* 0x000000010d0db824 */ /* 0x100fe200078e0a00 */
[----:B------:R-:W-:Y:S01]  /*1990*/  ISETP.GE.AND P3, PT, R39, RZ, PT ;  /* 0x000000ff2700720c */ /* 0x000fe20003f66270 */
[----:B------:R-:W-:Y:S01]  /*19a0*/  @!P0 IMAD.IADD R31, R31, 0x1, -R0 ;  /* 0x000000011f1f8824 */ /* 0x000fe200078e0a00 */
[----:B------:R-:W-:Y:S01]  /*19b0*/  IABS R39, R58 ;  /* 0x0000003a00277213 */ /* 0x000fe20000000000 */
[----:B------:R-:W-:Y:S01]  /*19c0*/  @!P2 IMAD.MOV R14, RZ, RZ, -R14 ;  /* 0x000000ffff0ea224 */ /* 0x000fe200078e0a0e */
[----:B------:R-:W-:Y:S01]  /*19d0*/  ISETP.GT.U32.AND P2, PT, R0, R29, PT ;  /* 0x0000001d0000720c */ /* 0x000fe20003f44070 */
[----:B------:R-:W-:Y:S01]  /*19e0*/  IMAD.MOV.U32 R48, RZ, RZ, R19 ;  /* 0x000000ffff307224 */ /* 0x000fe200078e0013 */
[----:B------:R-:W-:Y:S01]  /*19f0*/  ISETP.GE.AND P0, PT, R43, RZ, PT ;  /* 0x000000ff2b00720c */ /* 0x000fe20003f06270 */
[----:B------:R-:W-:Y:S01]  /*1a00*/  IMAD.MOV R25, RZ, RZ, -R25 ;  /* 0x000000ffff197224 */ /* 0x000fe200078e0a19 */
[----:B------:R-:W-:Y:S01]  /*1a10*/  IABS R43, R45 ;  /* 0x0000002d002b7213 */ /* 0x000fe20000000000 */
[----:B------:R-:W-:-:S02]  /*1a20*/  IMAD.MOV R9, RZ, RZ, -R9 ;  /* 0x000000ffff097224 */ /* 0x000fc400078e0a09 */
[----:B------:R-:W-:Y:S01]  /*1a30*/  @!P4 IMAD.MOV R48, RZ, RZ, -R48 ;  /* 0x000000ffff30c224 */ /* 0x000fe200078e0a30 */
[C---:B------:R-:W-:Y:S01]  /*1a40*/  ISETP.GT.U32.AND P4, PT, R0.reuse, R31, PT ;  /* 0x0000001f0000720c */ /* 0x040fe20003f84070 */
[C---:B------:R-:W-:Y:S02]  /*1a50*/  IMAD R35, R0.reuse, R25, R35 ;  /* 0x0000001900237224 */ /* 0x040fe400078e0223 */
[----:B------:R-:W-:Y:S02]  /*1a60*/  IMAD R37, R0, R9, R37 ;  /* 0x0000000900257224 */ /* 0x000fe400078e0225 */
[----:B------:R-:W-:-:S04]  /*1a70*/  IMAD.HI.U32 R25, R11, R39, RZ ;  /* 0x000000270b197227 */ /* 0x000fc800078e00ff */
[----:B------:R-:W-:-:S04]  /*1a80*/  IMAD.HI.U32 R9, R11, R41, RZ ;  /* 0x000000290b097227 */ /* 0x000fc800078e00ff */
[----:B------:R-:W-:Y:S01]  /*1a90*/  @!P6 IMAD.IADD R33, R33, 0x1, -R0 ;  /* 0x000000012121e824 */ /* 0x000fe200078e0a00 */
[C---:B------:R-:W-:Y:S01]  /*1aa0*/  ISETP.GT.U32.AND P6, PT, R0.reuse, R35, PT ;  /* 0x000000230000720c */ /* 0x040fe20003fc4070 */
[----:B------:R-:W-:Y:S02]  /*1ab0*/  IMAD.MOV.U32 R46, RZ, RZ, R3 ;  /* 0x000000ffff2e7224 */ /* 0x000fe400078e0003 */
[----:B------:R-:W-:Y:S02]  /*1ac0*/  IMAD.MOV R25, RZ, RZ, -R25 ;  /* 0x000000ffff197224 */ /* 0x000fe400078e0a19 */
[----:B------:R-:W-:Y:S02]  /*1ad0*/  IMAD.MOV R9, RZ, RZ, -R9 ;  /* 0x000000ffff097224 */ /* 0x000fe400078e0a09 */
[----:B------:R-:W-:Y:S01]  /*1ae0*/  @!P1 IMAD.MOV R46, RZ, RZ, -R46 ;  /* 0x000000ffff2e9224 */ /* 0x000fe200078e0a2e */
[C---:B------:R-:W-:Y:S01]  /*1af0*/  ISETP.GT.U32.AND P1, PT, R0.reuse, R15, PT ;  /* 0x0000000f0000720c */ /* 0x040fe20003f24070 */
[----:B------:R-:W-:Y:S01]  /*1b00*/  IMAD R39, R0, R25, R39 ;  /* 0x0000001900277224 */ /* 0x000fe200078e0227 */
[----:B------:R-:W-:Y:S01]  /*1b10*/  IABS R25, R7 ;  /* 0x0000000700197213 */ /* 0x000fe20000000000 */
[----:B------:R-:W-:-:S02]  /*1b20*/  IMAD.MOV.U32 R50, RZ, RZ, R13 ;  /* 0x000000ffff327224 */ /* 0x000fc400078e000d */
[C---:B------:R-:W-:Y:S01]  /*1b30*/  IMAD R41, R0.reuse, R9, R41 ;  /* 0x0000000900297224 */ /* 0x040fe200078e0229 */
[----:B------:R-:W-:Y:S01]  /*1b40*/  SHF.R.U32.HI R9, RZ, 0x6, R12 ;  /* 0x00000006ff097819 */ /* 0x000fe2000001160c */
[----:B------:R-:W-:Y:S01]  /*1b50*/  @!P2 IMAD.IADD R29, R29, 0x1, -R0 ;  /* 0x000000011d1da824 */ /* 0x000fe200078e0a00 */
[----:B------:R-:W-:Y:S01]  /*1b60*/  ISETP.GT.U32.AND P2, PT, R0, R37, PT ;  /* 0x000000250000720c */ /* 0x000fe20003f44070 */
[----:B------:R-:W-:Y:S01]  /*1b70*/  IMAD.HI.U32 R11, R11, R43, RZ ;  /* 0x0000002b0b0b7227 */ /* 0x000fe200078e00ff */
[----:B------:R-:W-:Y:S02]  /*1b80*/  SGXT.U32 R9, R9, 0x1 ;  /* 0x000000010909781a */ /* 0x000fe40000000000 */
[----:B------:R-:W-:Y:S01]  /*1b90*/  LOP3.LUT R12, R12, 0x1f, RZ, 0xc0, !PT ;  /* 0x0000001f0c0c7812 */ /* 0x000fe200078ec0ff */
[----:B------:R-:W-:Y:S01]  /*1ba0*/  @!P3 IMAD.MOV R50, RZ, RZ, -R50 ;  /* 0x000000ffff32b224 */ /* 0x000fe200078e0a32 */
[C---:B------:R-:W-:Y:S01]  /*1bb0*/  ISETP.GT.U32.AND P3, PT, R0.reuse, R33, PT ;  /* 0x000000210000720c */ /* 0x040fe20003f64070 */
[----:B------:R-:W-:Y:S01]  /*1bc0*/  @!P4 IMAD.IADD R31, R31, 0x1, -R0 ;  /* 0x000000011f1fc824 */ /* 0x000fe200078e0a00 */
[----:B------:R-:W-:Y:S01]  /*1bd0*/  ISETP.GT.U32.AND P4, PT, R0, R41, PT ;  /* 0x000000290000720c */ /* 0x000fe20003f84070 */
[----:B------:R-:W-:Y:S01]  /*1be0*/  IMAD.MOV R11, RZ, RZ, -R11 ;  /* 0x000000ffff0b7224 */ /* 0x000fe200078e0a0b */
[C---:B------:R-:W-:Y:S01]  /*1bf0*/  LOP3.LUT R95, R9.reuse, 0x4, RZ, 0xfc, !PT ;  /* 0x00000004095f7812 */ /* 0x040fe200078efcff */
[----:B------:R-:W-:Y:S01]  /*1c00*/  IMAD.HI.U32 R2, R2, R25, RZ ;  /* 0x0000001902027227 */ /* 0x000fe200078e00ff */
[----:B------:R-:W-:-:S02]  /*1c10*/  LOP3.LUT R99, R9, 0x6, RZ, 0xfc, !PT ;  /* 0x0000000609637812 */ /* 0x000fc400078efcff */
[----:B------:R-:W-:Y:S01]  /*1c20*/  LOP3.LUT R105, R9, 0x8, RZ, 0xfc, !PT ;  /* 0x0000000809697812 */ /* 0x000fe200078efcff */
[----:B------:R-:W-:Y:S01]  /*1c30*/  @!P6 IMAD.IADD R35, R35, 0x1, -R0 ;  /* 0x000000012323e824 */ /* 0x000fe200078e0a00 */
[C---:B------:R-:W-:Y:S01]  /*1c40*/  LOP3.LUT R107, R9.reuse, 0xa, RZ, 0xfc, !PT ;  /* 0x0000000a096b7812 */ /* 0x040fe200078efcff */
[C---:B------:R-:W-:Y:S01]  /*1c50*/  IMAD R43, R0.reuse, R11, R43 ;  /* 0x0000000b002b7224 */ /* 0x040fe200078e022b */
[----:B------:R-:W-:Y:S01]  /*1c60*/  LOP3.LUT R173, R9, 0xc, RZ, 0xfc, !PT ;  /* 0x0000000c09ad7812 */ /* 0x000fe200078efcff */
[----:B------:R-:W-:Y:S01]  /*1c70*/  IMAD.MOV R2, RZ, RZ, -R2 ;  /* 0x000000ffff027224 */ /* 0x000fe200078e0a02 */
[C---:B------:R-:W-:Y:S01]  /*1c80*/  ISETP.GT.U32.AND P6, PT, R0.reuse, R35, PT ;  /* 0x000000230000720c */ /* 0x040fe20003fc4070 */
[--C-:B------:R-:W-:Y:S01]  /*1c90*/  @!P1 IMAD.IADD R15, R15, 0x1, -R0.reuse ;  /* 0x000000010f0f9824 */ /* 0x100fe200078e0a00 */
[C---:B------:R-:W-:Y:S01]  /*1ca0*/  ISETP.GT.U32.AND P1, PT, R0.reuse, R39, PT ;  /* 0x000000270000720c */ /* 0x040fe20003f24070 */
[--C-:B------:R-:W-:Y:S01]  /*1cb0*/  @!P2 IMAD.IADD R37, R37, 0x1, -R0.reuse ;  /* 0x000000012525a824 */ /* 0x100fe200078e0a00 */
[----:B------:R-:W-:Y:S01]  /*1cc0*/  ISETP.GT.U32.AND P2, PT, R0, R43, PT ;  /* 0x0000002b0000720c */ /* 0x000fe20003f44070 */
[C---:B------:R-:W-:Y:S01]  /*1cd0*/  IMAD R25, R8.reuse, R2, R25 ;  /* 0x0000000208197224 */ /* 0x040fe200078e0219 */
[----:B------:R-:W-:Y:S01]  /*1ce0*/  LOP3.LUT R175, R9, 0xe, RZ, 0xfc, !PT ;  /* 0x0000000e09af7812 */ /* 0x000fe200078efcff */
[--C-:B------:R-:W-:Y:S01]  /*1cf0*/  @!P3 IMAD.IADD R33, R33, 0x1, -R0.reuse ;  /* 0x000000012121b824 */ /* 0x100fe200078e0a00 */
[----:B------:R-:W-:Y:S01]  /*1d00*/  ISETP.GE.AND P3, PT, R47, RZ, PT ;  /* 0x000000ff2f00720c */ /* 0x000fe20003f66270 */
[--C-:B------:R-:W-:Y:S01]  /*1d10*/  @!P4 IMAD.IADD R41, R41, 0x1, -R0.reuse ;  /* 0x000000012929c824 */ /* 0x100fe200078e0a00 */
[----:B------:R-:W-:Y:S01]  /*1d20*/  ISETP.GT.U32.AND P4, PT, R8, R25, PT ;  /* 0x000000190800720c */ /* 0x000fe20003f84070 */
[----:B------:R-:W-:Y:S01]  /*1d30*/  IMAD.MOV.U32 R54, RZ, RZ, R23 ;  /* 0x000000ffff367224 */ /* 0x000fe200078e0017 */
[----:B------:R-:W1:Y:S01]  /*1d40*/  LDC.64 R2, c[0x0][0x230] ;  /* 0x00008c00ff027b82 */ /* 0x000e620000000a00 */
[--C-:B------:R-:W-:Y:S01]  /*1d50*/  @!P6 IMAD.IADD R35, R35, 0x1, -R0.reuse ;  /* 0x000000012323e824 */ /* 0x100fe200078e0a00 */
[----:B------:R-:W-:Y:S01]  /*1d60*/  ISETP.GE.AND P6, PT, R49, RZ, PT ;  /* 0x000000ff3100720c */ /* 0x000fe20003fc6270 */
[--C-:B------:R-:W-:Y:S01]  /*1d70*/  @!P1 IMAD.IADD R39, R39, 0x1, -R0.reuse ;  /* 0x0000000127279824 */ /* 0x100fe200078e0a00 */
[----:B------:R-:W-:Y:S01]  /*1d80*/  ISETP.GE.AND P1, PT, R51, RZ, PT ;  /* 0x000000ff3300720c */ /* 0x000fe20003f26270 */
[----:B------:R-:W-:Y:S01]  /*1d90*/  @!P2 IMAD.IADD R43, R43, 0x1, -R0 ;  /* 0x000000012b2ba824 */ /* 0x000fe200078e0a00 */
[----:B------:R-:W-:Y:S01]  /*1da0*/  LOP3.LUT R23, RZ, R193, RZ, 0x33, !PT ;  /* 0x000000c1ff177212 */ /* 0x000fe200078e33ff */
[----:B------:R-:W-:Y:S01]  /*1db0*/  @!P0 IMAD.MOV R54, RZ, RZ, -R54 ;  /* 0x000000ffff368224 */ /* 0x000fe200078e0a36 */
[C---:B------:R-:W-:Y:S01]  /*1dc0*/  ISETP.GT.U32.AND P2, PT, R0.reuse, R39, PT ;  /* 0x000000270000720c */ /* 0x040fe20003f44070 */
[----:B------:R-:W-:Y:S01]  /*1dd0*/  @!P3 IMAD.MOV R29, RZ, RZ, -R29 ;  /* 0x000000ffff1db224 */ /* 0x000fe200078e0a1d */
[C---:B------:R-:W-:Y:S01]  /*1de0*/  ISETP.GT.U32.AND P0, PT, R0.reuse, R37, PT ;  /* 0x000000250000720c */ /* 0x040fe20003f04070 */
[----:B------:R-:W-:Y:S01]  /*1df0*/  @!P4 IMAD.IADD R25, R25, 0x1, -R8 ;  /* 0x000000011919c824 */ /* 0x000fe200078e0a08 */
[C---:B------:R-:W-:Y:S01]  /*1e00*/  ISETP.GT.U32.AND P3, PT, R0.reuse, R41, PT ;  /* 0x000000290000720c */ /* 0x040fe20003f64070 */
[----:B------:R-:W-:Y:S01]  /*1e10*/  IMAD.MOV.U32 R56, RZ, RZ, R15 ;  /* 0x000000ffff387224 */ /* 0x000fe200078e000f */
[----:B------:R-:W-:Y:S01]  /*1e20*/  ISETP.GT.U32.AND P4, PT, R0, R43, PT ;  /* 0x0000002b0000720c */ /* 0x000fe20003f84070 */
[C---:B----4-:R-:W-:Y:S01]  /*1e30*/  IMAD R11, R9.reuse, R194, RZ ;  /* 0x000000c2090b7224 */ /* 0x050fe200078e02ff */
[C---:B------:R-:W-:Y:S01]  /*1e40*/  LOP3.LUT R179, R9.reuse, 0x12, RZ, 0xfc, !PT ;  /* 0x0000001209b37812 */ /* 0x040fe200078efcff */
[----:B------:R-:W-:Y:S01]  /*1e50*/  @!P6 IMAD.MOV R56, RZ, RZ, -R56 ;  /* 0x000000ffff38e224 */ /* 0x000fe200078e0a38 */
[----:B------:R-:W-:Y:S01]  /*1e60*/  ISETP.GT.U32.AND P6, PT, R8, R25, PT ;  /* 0x000000190800720c */ /* 0x000fe20003fc4070 */
[----:B------:R-:W-:Y:S01]  /*1e70*/  IMAD R13, R194, 0x2, R11 ;  /* 0x00000002c20d7824 */ /* 0x000fe200078e020b */
[C---:B------:R-:W-:Y:S01]  /*1e80*/  LOP3.LUT R177, R9.reuse, 0x10, RZ, 0xfc, !PT ;  /* 0x0000001009b17812 */ /* 0x040fe200078efcff */
[----:B------:R-:W-:Y:S01]  /*1e90*/  IMAD.MOV.U32 R52, RZ, RZ, R21 ;  /* 0x000000ffff347224 */ /* 0x000fe200078e0015 */
[----:B------:R-:W-:Y:S01]  /*1ea0*/  LOP3.LUT R183, R9, 0x16, RZ, 0xfc, !PT ;  /* 0x0000001609b77812 */ /* 0x000fe200078efcff */
[----:B------:R-:W-:Y:S01]  /*1eb0*/  @!P2 IMAD.IADD R39, R39, 0x1, -R0 ;  /* 0x000000012727a824 */ /* 0x000fe200078e0a00 */
[----:B------:R-:W-:Y:S01]  /*1ec0*/  ISETP.GE.AND P2, PT, R58, RZ, PT ;  /* 0x000000ff3a00720c */ /* 0x000fe20003f46270 */
[C---:B------:R-:W-:Y:S01]  /*1ed0*/  IMAD R15, R194.reuse, 0x2, R13 ;  /* 0x00000002c20f7824 */ /* 0x040fe200078e020d */
[----:B------:R-:W-:Y:S01]  /*1ee0*/  LOP3.LUT R181, R9, 0x14, RZ, 0xfc, !PT ;  /* 0x0000001409b57812 */ /* 0x000fe200078efcff */
[----:B------:R-:W-:Y:S01]  /*1ef0*/  @!P5 IMAD.MOV R52, RZ, RZ, -R52 ;  /* 0x000000ffff34d224 */ /* 0x000fe200078e0a34 */
[----:B------:R-:W-:Y:S01]  /*1f00*/  ISETP.GE.AND P5, PT, R53, RZ, PT ;  /* 0x000000ff3500720c */ /* 0x000fe20003fa6270 */
[----:B------:R-:W-:Y:S01]  /*1f10*/  @!P1 IMAD.MOV R31, RZ, RZ, -R31 ;  /* 0x000000ffff1f9224 */ /* 0x000fe200078e0a1f */
[----:B------:R-:W-:Y:S01]  /*1f20*/  ISETP.GE.AND P1, PT, R55, RZ, PT ;  /* 0x000000ff3700720c */ /* 0x000fe20003f26270 */
[--C-:B------:R-:W-:Y:S01]  /*1f30*/  @!P0 IMAD.IADD R37, R37, 0x1, -R0.reuse ;  /* 0x0000000125258824 */ /* 0x100fe200078e0a00 */
[----:B------:R-:W-:Y:S01]  /*1f40*/  ISETP.GE.AND P0, PT, R57, RZ, PT ;  /* 0x000000ff3900720c */ /* 0x000fe20003f06270 */
[--C-:B------:R-:W-:Y:S01]  /*1f50*/  @!P3 IMAD.IADD R41, R41, 0x1, -R0.reuse ;  /* 0x000000012929b824 */ /* 0x100fe200078e0a00 */
[----:B------:R-:W-:Y:S01]  /*1f60*/  ISETP.GE.AND P3, PT, R59, RZ, PT ;  /* 0x000000ff3b00720c */ /* 0x000fe20003f66270 */
[----:B------:R-:W-:Y:S01]  /*1f70*/  @!P4 IMAD.IADD R43, R43, 0x1, -R0 ;  /* 0x000000012b2bc824 */ /* 0x000fe200078e0a00 */
[----:B------:R-:W-:Y:S01]  /*1f80*/  ISETP.GE.AND P4, PT, R45, RZ, PT ;  /* 0x000000ff2d00720c */ /* 0x000fe20003f86270 */
[C---:B------:R-:W-:Y:S01]  /*1f90*/  IMAD R17, R194.reuse, 0x2, R15 ;  /* 0x00000002c2117824 */ /* 0x040fe200078e020f */
[----:B------:R-:W-:Y:S01]  /*1fa0*/  LOP3.LUT R187, R9, 0x1a, RZ, 0xfc, !PT ;  /* 0x0000001a09bb7812 */ /* 0x000fe200078efcff */
[----:B------:R-:W-:Y:S01]  /*1fb0*/  @!P6 IMAD.IADD R25, R25, 0x1, -R8 ;  /* 0x000000011919e824 */ /* 0x000fe200078e0a08 */
[C---:B------:R-:W-:Y:S01]  /*1fc0*/  LOP3.LUT R185, R9.reuse, 0x18, RZ, 0xfc, !PT ;  /* 0x0000001809b97812 */ /* 0x040fe200078efcff */
[----:B------:R-:W-:Y:S01]  /*1fd0*/  IMAD R19, R194, 0x2, R17 ;  /* 0x00000002c2137824 */ /* 0x000fe200078e0211 */
[C---:B------:R-:W-:Y:S01]  /*1fe0*/  LOP3.LUT R191, R9.reuse, 0x1e, RZ, 0xfc, !PT ;  /* 0x0000001e09bf7812 */ /* 0x040fe200078efcff */
[----:B-1----:R-:W-:Y:S01]  /*1ff0*/  VIADD R8, R2, 0x1f ;  /* 0x0000001f02087836 */ /* 0x002fe20000000000 */
[----:B------:R-:W-:Y:S01]  /*2000*/  LOP3.LUT R189, R9, 0x1c, RZ, 0xfc, !PT ;  /* 0x0000001c09bd7812 */ /* 0x000fe200078efcff */
[----:B------:R-:W-:-:S02]  /*2010*/  IMAD R21, R194, 0x2, R19 ;  /* 0x00000002c2157824 */ /* 0x000fc400078e0213 */
[----:B------:R-:W-:Y:S01]  /*2020*/  @!P2 IMAD.MOV R39, RZ, RZ, -R39 ;  /* 0x000000ffff27a224 */ /* 0x000fe200078e0a27 */
[----:B------:R-:W-:Y:S01]  /*2030*/  ISETP.GE.AND P2, PT, R7, RZ, PT ;  /* 0x000000ff0700720c */ /* 0x000fe20003f46270 */
[----:B------:R-:W-:Y:S01]  /*2040*/  @!P5 IMAD.MOV R33, RZ, RZ, -R33 ;  /* 0x000000ffff21d224 */ /* 0x000fe200078e0a21 */
[----:B------:R-:W-:Y:S01]  /*2050*/  ISETP.NE.AND P5, PT, R193, RZ, PT ;  /* 0x000000ffc100720c */ /* 0x000fe20003fa5270 */
[----:B------:R-:W-:Y:S01]  /*2060*/  @!P1 IMAD.MOV R35, RZ, RZ, -R35 ;  /* 0x000000ffff239224 */ /* 0x000fe200078e0a23 */
[----:B------:R-:W-:Y:S01]  /*2070*/  ISETP.NE.AND P1, PT, R192, RZ, PT ;  /* 0x000000ffc000720c */ /* 0x000fe20003f25270 */
[----:B------:R-:W-:Y:S01]  /*2080*/  @!P0 IMAD.MOV R37, RZ, RZ, -R37 ;  /* 0x000000ffff258224 */ /* 0x000fe200078e0a25 */
[----:B------:R-:W-:Y:S01]  /*2090*/  ISETP.GT.AND P6, PT, R8, 0x1f, PT ;  /* 0x0000001f0800780c */ /* 0x000fe20003fc4270 */
[----:B------:R-:W-:Y:S01]  /*20a0*/  @!P3 IMAD.MOV R41, RZ, RZ, -R41 ;  /* 0x000000ffff29b224 */ /* 0x000fe200078e0a29 */
[----:B------:R-:W-:Y:S01]  /*20b0*/  ISETP.GE.AND P0, PT, R9, R2, PT ;  /* 0x000000020900720c */ /* 0x000fe20003f06270 */
[----:B------:R-:W-:Y:S01]  /*20c0*/  @!P4 IMAD.MOV R43, RZ, RZ, -R43 ;  /* 0x000000ffff2bc224 */ /* 0x000fe200078e0a2b */
[----:B------:R-:W-:Y:S01]  /*20d0*/  SEL R0, RZ, 0x4, !P6 ;  /* 0x00000004ff007807 */ /* 0x000fe20007000000 */
[C---:B------:R-:W-:Y:S01]  /*20e0*/  IMAD R89, R194.reuse, 0x2, R21 ;  /* 0x00000002c2597824 */ /* 0x040fe200078e0215 */
[C---:B------:R-:W-:Y:S01]  /*20f0*/  SEL R109, R23.reuse, R16, !P5 ;  /* 0x00000010176d7207 */ /* 0x040fe20006800000 */
[----:B------:R-:W-:Y:S01]  /*2100*/  @!P2 IMAD.MOV R25, RZ, RZ, -R25 ;  /* 0x000000ffff19a224 */ /* 0x000fe200078e0a19 */
[C---:B------:R-:W-:Y:S01]  /*2110*/  SEL R111, R23.reuse, R18, !P5 ;  /* 0x00000012176f7207 */ /* 0x040fe20006800000 */
[----:B------:R-:W-:Y:S01]  /*2120*/  IMAD R91, R194, 0x2, R89 ;  /* 0x00000002c25b7824 */ /* 0x000fe200078e0259 */
[C---:B------:R-:W-:Y:S01]  /*2130*/  SEL R113, R23.reuse, R20, !P5 ;  /* 0x0000001417717207 */ /* 0x040fe20006800000 */
[----:B------:R-:W-:Y:S01]  /*2140*/  VIADD R94, R2, 0xffffffe0 ;  /* 0xffffffe0025e7836 */ /* 0x000fe20000000000 */
[C---:B------:R-:W-:Y:S01]  /*2150*/  SEL R115, R23.reuse, R22, !P5 ;  /* 0x0000001617737207 */ /* 0x040fe20006800000 */
[----:B------:R-:W-:Y:S01]  /*2160*/  IMAD R93, R194, 0x2, R91 ;  /* 0x00000002c25d7824 */ /* 0x000fe200078e025b */
[----:B------:R-:W-:-:S02]  /*2170*/  SEL R117, R23, R24, !P5 ;  /* 0x0000001817757207 */ /* 0x000fc40006800000 */
[C---:B------:R-:W-:Y:S01]  /*2180*/  SEL R119, R23.reuse, R26, !P5 ;  /* 0x0000001a17777207 */ /* 0x040fe20006800000 */
[C---:B------:R-:W-:Y:S01]  /*2190*/  IMAD R97, R194.reuse, 0x2, R93 ;  /* 0x00000002c2617824 */ /* 0x040fe200078e025d */
[C---:B------:R-:W-:Y:S02]  /*21a0*/  SEL R121, R23.reuse, R28, !P5 ;  /* 0x0000001c17797207 */ /* 0x040fe40006800000 */
[C---:B------:R-:W-:Y:S01]  /*21b0*/  SEL R123, R23.reuse, R30, !P5 ;  /* 0x0000001e177b7207 */ /* 0x040fe20006800000 */
[C---:B------:R-:W-:Y:S01]  /*21c0*/  IMAD R101, R194.reuse, 0x2, R97 ;  /* 0x00000002c2657824 */ /* 0x040fe200078e0261 */
[C---:B------:R-:W-:Y:S02]  /*21d0*/  SEL R125, R23.reuse, R32, !P5 ;  /* 0x00000020177d7207 */ /* 0x040fe40006800000 */
[C---:B------:R-:W-:Y:S01]  /*21e0*/  SEL R127, R23.reuse, R34, !P5 ;  /* 0x00000022177f7207 */ /* 0x040fe20006800000 */
[----:B------:R-:W-:Y:S01]  /*21f0*/  IMAD R103, R194, 0x2, R101 ;  /* 0x00000002c2677824 */ /* 0x000fe200078e0265 */
[----:B------:R-:W-:-:S02]  /*2200*/  SEL R129, R23, R36, !P5 ;  /* 0x0000002417817207 */ /* 0x000fc40006800000 */
[C---:B------:R-:W-:Y:S02]  /*2210*/  SEL R131, R23.reuse, R38, !P5 ;  /* 0x0000002617837207 */ /* 0x040fe40006800000 */
[C---:B------:R-:W-:Y:S02]  /*2220*/  SEL R133, R23.reuse, R27, !P5 ;  /* 0x0000001b17857207 */ /* 0x040fe40006800000 */
[C---:B------:R-:W-:Y:S02]  /*2230*/  SEL R135, R23.reuse, R40, !P5 ;  /* 0x0000002817877207 */ /* 0x040fe40006800000 */
[C---:B------:R-:W-:Y:S02]  /*2240*/  SEL R137, R23.reuse, R42, !P5 ;  /* 0x0000002a17897207 */ /* 0x040fe40006800000 */
[C---:B------:R-:W-:Y:S02]  /*2250*/  SEL R139, R23.reuse, R44, !P5 ;  /* 0x0000002c178b7207 */ /* 0x040fe40006800000 */
        /* <DEDUP_REMOVED lines=15> */
[----:B------:R-:W-:Y:S02]  /*2350*/  SEL R171, R23, R10, !P5 ;  /* 0x0000000a17ab7207 */ /* 0x000fe40006800000 */
[----:B------:R-:W-:Y:S02]  /*2360*/  LOP3.LUT R23, R9, 0x2, RZ, 0xfc, !PT ;  /* 0x0000000209177812 */ /* 0x000fe400078efcff */
[----:B------:R-:W-:Y:S02]  /*2370*/  SEL R10, R0, RZ, !P0 ;  /* 0x000000ff000a7207 */ /* 0x000fe40004000000 */
[----:B------:R-:W-:-:S02]  /*2380*/  ISETP.GE.AND P3, PT, R23, R2, PT ;  /* 0x000000021700720c */ /* 0x000fc40003f66270 */
[----:B------:R-:W-:Y:S02]  /*2390*/  ISETP.NE.U32.AND P0, PT, R10, RZ, PT ;  /* 0x000000ff0a00720c */ /* 0x000fe40003f05070 */
[----:B------:R-:W-:Y:S02]  /*23a0*/  SEL R10, R0, RZ, !P3 ;  /* 0x000000ff000a7207 */ /* 0x000fe40005800000 */
[----:B------:R-:W-:Y:S02]  /*23b0*/  @!P1 LOP3.LUT R25, RZ, R192, RZ, 0x33, !PT ;  /* 0x000000c0ff199212 */ /* 0x000fe400078e33ff */
[----:B------:R-:W-:Y:S02]  /*23c0*/  ISETP.GE.AND P1, PT, R95, R2, PT ;  /* 0x000000025f00720c */ /* 0x000fe40003f26270 */
[----:B------:R-:W-:Y:S01]  /*23d0*/  ISETP.NE.U32.AND P4, PT, R10, RZ, PT ;  /* 0x000000ff0a00720c */ /* 0x000fe20003f85070 */
[----:B------:R-:W-:Y:S01]  /*23e0*/  IMAD R10, R25, R3, RZ ;  /* 0x00000003190a7224 */ /* 0x000fe200078e02ff */
[----:B------:R-:W-:-:S02]  /*23f0*/  SEL R3, R0, RZ, !P1 ;  /* 0x000000ff00037207 */ /* 0x000fc40004800000 */
[----:B------:R-:W-:Y:S02]  /*2400*/  ISETP.GE.AND P2, PT, R99, R2, PT ;  /* 0x000000026300720c */ /* 0x000fe40003f46270 */
[----:B------:R-:W-:Y:S01]  /*2410*/  ISETP.NE.U32.AND P6, PT, R3, RZ, PT ;  /* 0x000000ff0300720c */ /* 0x000fe20003fc5070 */
[----:B------:R-:W-:Y:S01]  /*2420*/  IMAD R3, R194, 0x2, R103 ;  /* 0x00000002c2037824 */ /* 0x000fe200078e0267 */
[----:B------:R-:W-:Y:S02]  /*2430*/  SEL R14, R0, RZ, !P2 ;  /* 0x000000ff000e7207 */ /* 0x000fe40005000000 */
[----:B------:R-:W-:Y:S01]  /*2440*/  LEA R218, P2, R10, UR4, 0x2 ;  /* 0x000000040ada7c11 */ /* 0x000fe2000f8410ff */
[----:B------:R-:W-:Y:S01]  /*2450*/  IMAD R25, R194, 0x2, R3 ;  /* 0x00000002c2197824 */ /* 0x000fe200078e0203 */
[----:B------:R-:W-:Y:S01]  /*2460*/  ISETP.NE.U32.AND P1, PT, R14, RZ, PT ;  /* 0x000000ff0e00720c */ /* 0x000fe20003f25070 */
[----:B------:R-:W-:Y:S01]  /*2470*/  IMAD R14, R12, R195, RZ ;  /* 0x000000c30c0e7224 */ /* 0x000fe200078e02ff */
[----:B------:R-:W-:Y:S01]  /*2480*/  LEA.HI.X.SX32 R18, R10, UR5, 0x2, P2 ;  /* 0x000000050a127c11 */ /* 0x000fe200090f16ff */
[C---:B------:R-:W-:Y:S01]  /*2490*/  IMAD R27, R194.reuse, 0x2, R25 ;  /* 0x00000002c21b7824 */ /* 0x040fe200078e0219 */
[-C--:B------:R-:W-:Y:S01]  /*24a0*/  LEA R200, P3, R3, R218.reuse, 0x2 ;  /* 0x000000da03c87211 */ /* 0x080fe200078610ff */
[----:B------:R-:W-:Y:S01]  /*24b0*/  ULDC.64 UR4, c[0x0][0x218] ;  /* 0x0000860000047ab9 */ /* 0x000fe20000000a00 */
[----:B------:R-:W-:Y:S01]  /*24c0*/  LEA R216, P2, R25, R218, 0x2 ;  /* 0x000000da19d87211 */ /* 0x000fe200078410ff */
[----:B------:R-:W-:Y:S01]  /*24d0*/  IMAD.SHL.U32 R195, R195, 0x20, RZ ;  /* 0x00000020c3c37824 */ /* 0x000fe200078e00ff */
[-C--:B------:R-:W-:Y:S01]  /*24e0*/  LEA.HI.X.SX32 R201, R3, R18.reuse, 0x2, P3 ;  /* 0x0000001203c97211 */ /* 0x080fe200018f16ff */
[----:B------:R-:W-:Y:S01]  /*24f0*/  IMAD R3, R194, 0x2, R27 ;  /* 0x00000002c2037824 */ /* 0x000fe200078e021b */
[----:B------:R-:W-:-:S02]  /*2500*/  LEA.HI.X.SX32 R217, R25, R18, 0x2, P2 ;  /* 0x0000001219d97211 */ /* 0x000fc400010f16ff */
[----:B------:R-:W-:Y:S02]  /*2510*/  ISETP.GE.AND P2, PT, R105, R2, PT ;  /* 0x000000026900720c */ /* 0x000fe40003f46270 */
[-C--:B------:R-:W-:Y:S02]  /*2520*/  LEA R210, P3, R11, R218.reuse, 0x2 ;  /* 0x000000da0bd27211 */ /* 0x080fe400078610ff */
[----:B------:R-:W-:Y:S02]  /*2530*/  SEL R16, R0, RZ, !P2 ;  /* 0x000000ff00107207 */ /* 0x000fe40005000000 */
[-C--:B------:R-:W-:Y:S02]  /*2540*/  LEA R214, P2, R3, R218.reuse, 0x2 ;  /* 0x000000da03d67211 */ /* 0x080fe400078410ff */
[----:B------:R-:W-:Y:S02]  /*2550*/  LEA R198, P5, R27, R218, 0x2 ;  /* 0x000000da1bc67211 */ /* 0x000fe400078a10ff */
[----:B------:R-:W-:-:S02]  /*2560*/  LEA.HI.X.SX32 R215, R3, R18, 0x2, P2 ;  /* 0x0000001203d77211 */ /* 0x000fc400010f16ff */
[----:B------:R-:W-:Y:S02]  /*2570*/  LEA R224, P2, R21, R218, 0x2 ;  /* 0x000000da15e07211 */ /* 0x000fe400078410ff */
[-C--:B------:R-:W-:Y:S02]  /*2580*/  LEA.HI.X.SX32 R211, R11, R18.reuse, 0x2, P3 ;  /* 0x000000120bd37211 */ /* 0x080fe400018f16ff */
[----:B------:R-:W-:Y:S02]  /*2590*/  LEA.HI.X.SX32 R225, R21, R18, 0x2, P2 ;  /* 0x0000001215e17211 */ /* 0x000fe400010f16ff */
        /* <DEDUP_REMOVED lines=15> */
[----:B------:R-:W-:Y:S01]  /*2690*/  LEA R28, P3, R14, UR4, 0x2 ;  /* 0x000000040e1c7c11 */ /* 0x000fe2000f8610ff */
[----:B------:R-:W-:Y:S01]  /*26a0*/  UMOV UR4, 0x400 ;  /* 0x0000040000047882 */ /* 0x000fe20000000000 */
[-C--:B------:R-:W-:Y:S01]  /*26b0*/  LEA.HI.X.SX32 R221, R97, R18.reuse, 0x2, P2 ;  /* 0x0000001261dd7211 */ /* 0x080fe200010f16ff */
[----:B-----5:R-:W-:Y:S01]  /*26c0*/  ULEA UR7, UR7, UR4, 0x18 ;  /* 0x0000000407077291 */ /* 0x020fe2000f8ec03f */
[----:B------:R-:W-:Y:S02]  /*26d0*/  LEA.HI.X.SX32 R27, R17, R18, 0x2, P5 ;  /* 0x00000012111b7211 */ /* 0x000fe400028f16ff */
[C---:B------:R-:W-:Y:S01]  /*26e0*/  LEA R202, P2, R101.reuse, R218, 0x2 ;  /* 0x000000da65ca7211 */ /* 0x040fe200078410ff */
[----:B------:R-:W-:Y:S01]  /*26f0*/  ULDC UR4, c[0x0][0x230] ;  /* 0x00008c0000047ab9 */ /* 0x000fe20000000800 */
[----:B------:R-:W-:Y:S01]  /*2700*/  ISETP.NE.U32.AND P5, PT, R16, RZ, PT ;  /* 0x000000ff1000720c */ /* 0x000fe20003fa5070 */
[----:B------:R-:W-:Y:S01]  /*2710*/  VIADD R243, R6, UR7 ;  /* 0x0000000706f37c36 */ /* 0x000fe20008000000 */
[----:B------:R-:W-:Y:S01]  /*2720*/  LEA.HI.X.SX32 R16, R14, UR5, 0x2, P3 ;  /* 0x000000050e107c11 */ /* 0x000fe200098f16ff */
[----:B------:R-:W-:Y:S01]  /*2730*/  ULDC UR5, c[0x0][0x240] ;  /* 0x0000900000057ab9 */ /* 0x000fe20000000800 */
[----:B------:R-:W-:Y:S01]  /*2740*/  LEA.HI.X.SX32 R203, R101, R18, 0x2, P2 ;  /* 0x0000001265cb7211 */ /* 0x000fe200010f16ff */
[----:B------:R-:W-:Y:S01]  /*2750*/  IMAD R109, R109, UR5, RZ ;  /* 0x000000056d6d7c24 */ /* 0x000fe2000f8e02ff */
[----:B------:R-:W-:Y:S01]  /*2760*/  LEA R218, P2, R103, R218, 0x2 ;  /* 0x000000da67da7211 */ /* 0x000fe200078410ff */
[----:B------:R-:W-:Y:S01]  /*2770*/  IMAD R111, R111, UR5, RZ ;  /* 0x000000056f6f7c24 */ /* 0x000fe2000f8e02ff */
[----:B------:R-:W-:Y:S01]  /*2780*/  @!PT LDS RZ, [RZ] ;  /* 0x00000000fffff984 */ /* 0x000fe20000000800 */
[----:B------:R-:W-:Y:S01]  /*2790*/  @!PT LDS RZ, [RZ] ;  /* 0x00000000fffff984 */ /* 0x000fe20000000800 */
[----:B------:R-:W-:Y:S01]  /*27a0*/  @!PT LDS RZ, [RZ] ;  /* 0x00000000fffff984 */ /* 0x000fe20000000800 */
[----:B------:R-:W-:Y:S01]  /*27b0*/  LDGSTS.E [R243+0x1c000], desc[UR16][R210.64], P0 ;  /* 0x1c000000d2f37fae */ /* 0x000fe20008121850 */
[----:B------:R-:W-:Y:S01]  /*27c0*/  IMAD R113, R113, UR5, RZ ;  /* 0x0000000571717c24 */ /* 0x000fe2000f8e02ff */
[----:B------:R-:W-:Y:S01]  /*27d0*/  LEA.HI.X.SX32 R219, R103, R18, 0x2, P2 ;  /* 0x0000001267db7211 */ /* 0x000fe200010f16ff */
[----:B------:R-:W-:Y:S01]  /*27e0*/  IMAD R115, R115, UR5, RZ ;  /* 0x0000000573737c24 */ /* 0x000fe2000f8e02ff */
[-C--:B------:R-:W-:Y:S01]  /*27f0*/  LEA R212, P2, R109, R28.reuse, 0x2 ;  /* 0x0000001c6dd47211 */ /* 0x080fe200078410ff */
[----:B------:R-:W-:Y:S01]  /*2800*/  IMAD R117, R117, UR5, RZ ;  /* 0x0000000575757c24 */ /* 0x000fe2000f8e02ff */
[----:B------:R-:W-:Y:S01]  /*2810*/  LEA R196, P3, R111, R28, 0x2 ;  /* 0x0000001c6fc47211 */ /* 0x000fe200078610ff */
[----:B------:R-:W-:Y:S01]  /*2820*/  IMAD R119, R119, UR5, RZ ;  /* 0x0000000577777c24 */ /* 0x000fe2000f8e02ff */
[----:B------:R-:W-:Y:S01]  /*2830*/  LEA.HI.X.SX32 R213, R109, R16, 0x2, P2 ;  /* 0x000000106dd57211 */ /* 0x000fe200010f16ff */
        /* <DEDUP_REMOVED lines=52> */
[----:B------:R-:W-:Y:S01]  /*2b80*/  LDGSTS.E [R243+0x1c008], desc[UR16][R86.64], P4 ;  /* 0x1c00800056f37fae */ /* 0x000fe2000a121850 */
[----:B------:R-:W-:Y:S01]  /*2b90*/  LEA R44, P3, R139, R28, 0x2 ;  /* 0x0000001c8b2c7211 */ /* 0x000fe200078610ff */
[----:B------:R-:W-:Y:S01]  /*2ba0*/  UIADD3 UR4, UR4, -0x60, URZ ;  /* 0xffffffa004047890 */ /* 0x000fe2000fffe03f */
[----:B------:R-:W-:Y:S01]  /*2bb0*/  LEA.HI.X.SX32 R73, R137, R16, 0x2, P2 ;  /* 0x0000001089497211 */ /* 0x000fe200010f16ff */
[----:B------:R-:W-:Y:S01]  /*2bc0*/  ULDC UR5, c[0x0][0x230] ;  /* 0x00008c0000057ab9 */ /* 0x000fe20000000800 */
[----:B------:R-:W-:Y:S01]  /*2bd0*/  LEA R70, P2, R141, R28, 0x2 ;  /* 0x0000001c8d467211 */ /* 0x000fe200078410ff */
[----:B------:R-:W-:Y:S01]  /*2be0*/  UIADD3 UR5, UR5, -0x80, URZ ;  /* 0xffffff8005057890 */ /* 0x000fe2000fffe03f */
[----:B------:R-:W-:Y:S01]  /*2bf0*/  LEA.HI.X.SX32 R45, R139, R16, 0x2, P3 ;  /* 0x000000108b2d7211 */ /* 0x000fe200018f16ff */
[----:B------:R-:W-:Y:S01]  /*2c00*/  VIADD R247, R5, UR7 ;  /* 0x0000000705f77c36 */ /* 0x000fe20008000000 */
[----:B------:R-:W-:-:S02]  /*2c10*/  LEA R42, P3, R143, R28, 0x2 ;  /* 0x0000001c8f2a7211 */ /* 0x000fc400078610ff */
[----:B------:R-:W-:Y:S02]  /*2c20*/  LEA.HI.X.SX32 R71, R141, R16, 0x2, P2 ;  /* 0x000000108d477211 */ /* 0x000fe400010f16ff */
[----:B------:R-:W-:Y:S02]  /*2c30*/  LEA R68, P2, R145, R28, 0x2 ;  /* 0x0000001c91447211 */ /* 0x000fe400078410ff */
[----:B------:R-:W-:Y:S02]  /*2c40*/  LEA.HI.X.SX32 R43, R143, R16, 0x2, P3 ;  /* 0x000000108f2b7211 */ /* 0x000fe400018f16ff */
[----:B------:R-:W-:Y:S02]  /*2c50*/  LEA R40, P3, R147, R28, 0x2 ;  /* 0x0000001c93287211 */ /* 0x000fe400078610ff */
[----:B------:R-:W-:Y:S02]  /*2c60*/  LEA.HI.X.SX32 R69, R145, R16, 0x2, P2 ;  /* 0x0000001091457211 */ /* 0x000fe400010f16ff */
        /* <DEDUP_REMOVED lines=24> */
[----:B------:R-:W-:-:S02]  /*2df0*/  ISETP.GE.AND P2, PT, R107, R2, PT ;  /* 0x000000026b00720c */ /* 0x000fc40003f46270 */
[----:B------:R-:W-:Y:S02]  /*2e00*/  LEA.HI.X.SX32 R29, R171, R16, 0x2, P3 ;  /* 0x00000010ab1d7211 */ /* 0x000fe400018f16ff */
[-C--:B------:R-:W-:Y:S02]  /*2e10*/  ISETP.GE.AND P3, PT, R173, R2.reuse, PT ;  /* 0x00000002ad00720c */ /* 0x080fe40003f66270 */
[C---:B------:R-:W-:Y:S02]  /*2e20*/  SEL R3, R0.reuse, RZ, !P2 ;  /* 0x000000ff00037207 */ /* 0x040fe40005000000 */
[----:B------:R-:W-:Y:S02]  /*2e30*/  ISETP.GE.AND P2, PT, R175, R2, PT ;  /* 0x00000002af00720c */ /* 0x000fe40003f46270 */
[----:B------:R-:W-:Y:S02]  /*2e40*/  SEL R16, R0, RZ, !P3 ;  /* 0x000000ff00107207 */ /* 0x000fe40005800000 */
[----:B------:R-:W-:-:S02]  /*2e50*/  ISETP.NE.U32.AND P3, PT, R3, RZ, PT ;  /* 0x000000ff0300720c */ /* 0x000fc40003f65070 */
[----:B------:R-:W-:Y:S02]  /*2e60*/  SEL R3, R0, RZ, !P2 ;  /* 0x000000ff00037207 */ /* 0x000fe40005000000 */
[----:B------:R-:W-:Y:S02]  /*2e70*/  ISETP.NE.U32.AND P2, PT, R16, RZ, PT ;  /* 0x000000ff1000720c */ /* 0x000fe40003f45070 */
[C---:B------:R-:W-:Y:S02]  /*2e80*/  LOP3.LUT R16, R6.reuse, 0x10, RZ, 0x3c, !PT ;  /* 0x0000001006107812 */ /* 0x040fe400078e3cff */
[----:B------:R-:W-:Y:S02]  /*2e90*/  ISETP.NE.U32.AND P0, PT, R3, RZ, PT ;  /* 0x000000ff0300720c */ /* 0x000fe40003f05070 */
[----:B------:R-:W-:Y:S01]  /*2ea0*/  LOP3.LUT R18, R6, 0x20, RZ, 0x3c, !PT ;  /* 0x0000002006127812 */ /* 0x000fe200078e3cff */
[----:B------:R-:W-:Y:S01]  /*2eb0*/  VIADD R241, R16, UR7 ;  /* 0x0000000710f17c36 */ /* 0x000fe20008000000 */
[----:B------:R-:W-:-:S02]  /*2ec0*/  LOP3.LUT R20, R6, 0x30, RZ, 0x3c, !PT ;  /* 0x0000003006147812 */ /* 0x000fc400078e3cff */
[-C--:B------:R-:W-:Y:S01]  /*2ed0*/  ISETP.GE.AND P4, PT, R12, R2.reuse, PT ;  /* 0x000000020c00720c */ /* 0x080fe20003f86270 */
[----:B------:R-:W-:Y:S01]  /*2ee0*/  VIADD R239, R18, UR7 ;  /* 0x0000000712ef7c36 */ /* 0x000fe20008000000 */
[----:B------:R-:W-:Y:S01]  /*2ef0*/  LDGSTS.E [R241+0x1c000], desc[UR16][R208.64], P6 ;  /* 0x1c000000d0f17fae */ /* 0x000fe2000b121850 */
[-C--:B------:R-:W-:Y:S01]  /*2f00*/  ISETP.GE.AND P6, PT, R177, R2.reuse, PT ;  /* 0x00000002b100720c */ /* 0x080fe20003fc6270 */
[----:B------:R-:W-:Y:S01]  /*2f10*/  VIADD R237, R20, UR7 ;  /* 0x0000000714ed7c36 */ /* 0x000fe20008000000 */
[C---:B------:R-:W-:Y:S01]  /*2f20*/  SEL R92, R0.reuse, RZ, !P4 ;  /* 0x000000ff005c7207 */ /* 0x040fe20006000000 */
[----:B------:R-:W-:Y:S01]  /*2f30*/  LDGSTS.E [R241+0x1c008], desc[UR16][R26.64], P1 ;  /* 0x1c0080001af17fae */ /* 0x000fe20008921850 */
[----:B------:R-:W-:Y:S02]  /*2f40*/  ISETP.GE.AND P1, PT, R179, R2, PT ;  /* 0x00000002b300720c */ /* 0x000fe40003f26270 */
[C---:B------:R-:W-:Y:S01]  /*2f50*/  SEL R3, R0.reuse, RZ, !P6 ;  /* 0x000000ff00037207 */ /* 0x040fe20007000000 */
[----:B------:R-:W-:Y:S01]  /*2f60*/  LDGSTS.E [R239+0x1c000], desc[UR16][R226.64], P5 ;  /* 0x1c000000e2ef7fae */ /* 0x000fe2000a921850 */
[----:B------:R-:W-:-:S02]  /*2f70*/  SEL R22, R0, RZ, !P1 ;  /* 0x000000ff00167207 */ /* 0x000fc40004800000 */
[-C--:B------:R-:W-:Y:S01]  /*2f80*/  ISETP.GE.AND P1, PT, R183, R2.reuse, PT ;  /* 0x00000002b700720c */ /* 0x080fe20003f26270 */
[----:B------:R-:W-:Y:S01]  /*2f90*/  LDGSTS.E [R239+0x1c008], desc[UR16][R224.64], P3 ;  /* 0x1c008000e0ef7fae */ /* 0x000fe20009921850 */
[-C--:B------:R-:W-:Y:S02]  /*2fa0*/  ISETP.GE.AND P6, PT, R181, R2.reuse, PT ;  /* 0x00000002b500720c */ /* 0x080fe40003fc6270 */
[C---:B------:R-:W-:Y:S01]  /*2fb0*/  SEL R90, R0.reuse, RZ, !P1 ;  /* 0x000000ff005a7207 */ /* 0x040fe20004800000 */
[----:B------:R-:W-:Y:S01]  /*2fc0*/  LDGSTS.E [R237+0x1c000], desc[UR16][R206.64], P2 ;  /* 0x1c000000ceed7fae */ /* 0x000fe20009121850 */
[-C--:B------:R-:W-:Y:S02]  /*2fd0*/  ISETP.GE.AND P1, PT, R187, R2.reuse, PT ;  /* 0x00000002bb00720c */ /* 0x080fe40003f26270 */
[----:B------:R-:W-:Y:S01]  /*2fe0*/  SEL R88, R0, RZ, !P6 ;  /* 0x000000ff00587207 */ /* 0x000fe20007000000 */
[----:B------:R-:W-:Y:S01]  /*2ff0*/  LDGSTS.E [R237+0x1c008], desc[UR16][R222.64], P0 ;  /* 0x1c008000deed7fae */ /* 0x000fe20008121850 */
[----:B------:R-:W-:-:S02]  /*3000*/  ISETP.GE.AND P6, PT, R185, R2, PT ;  /* 0x00000002b900720c */ /* 0x000fc40003fc6270 */
[C---:B------:R-:W-:Y:S02]  /*3010*/  SEL R106, R0.reuse, RZ, !P1 ;  /* 0x000000ff006a7207 */ /* 0x040fe40004800000 */
[----:B------:R-:W-:Y:S02]  /*3020*/  ISETP.GE.AND P1, PT, R191, R2, PT ;  /* 0x00000002bf00720c */ /* 0x000fe40003f26270 */
[C---:B------:R-:W-:Y:S02]  /*3030*/  SEL R98, R0.reuse, RZ, !P6 ;  /* 0x000000ff00627207 */ /* 0x040fe40007000000 */
[----:B------:R-:W-:Y:S02]  /*3040*/  ISETP.GE.AND P4, PT, R99, R94, PT ;  /* 0x0000005e6300720c */ /* 0x000fe40003f86270 */
[----:B------:R-:W-:Y:S02]  /*3050*/  ISETP.GE.AND P6, PT, R189, R2, PT ;  /* 0x00000002bd00720c */ /* 0x000fe40003fc6270 */
[----:B------:R-:W-:-:S02]  /*3060*/  SEL R118, R0, RZ, !P1 ;  /* 0x000000ff00767207 */ /* 0x000fc40004800000 */
[-C--:B------:R-:W-:Y:S02]  /*3070*/  ISETP.GE.AND P1, PT, R9, R94.reuse, PT ;  /* 0x0000005e0900720c */ /* 0x080fe40003f26270 */
[-C--:B------:R-:W-:Y:S02]  /*3080*/  ISETP.GE.AND P5, PT, R23, R94.reuse, PT ;  /* 0x0000005e1700720c */ /* 0x080fe40003fa6270 */
[-C--:B------:R-:W-:Y:S02]  /*3090*/  ISETP.GE.AND P3, PT, R95, R94.reuse, PT ;  /* 0x0000005e5f00720c */ /* 0x080fe40003f66270 */
[----:B------:R-:W-:Y:S02]  /*30a0*/  ISETP.GE.AND P2, PT, R105, R94, PT ;  /* 0x0000005e6900720c */ /* 0x000fe40003f46270 */
[----:B------:R-:W-:Y:S02]  /*30b0*/  SEL R96, RZ, 0x4, P4 ;  /* 0x00000004ff607807 */ /* 0x000fe40002000000 */
[----:B------:R-:W-:-:S02]  /*30c0*/  SEL R116, R0, RZ, !P6 ;  /* 0x000000ff00747207 */ /* 0x000fc40007000000 */
[-C--:B------:R-:W-:Y:S02]  /*30d0*/  ISETP.GE.AND P0, PT, R107, R94.reuse, PT ;  /* 0x0000005e6b00720c */ /* 0x080fe40003f06270 */
[-C--:B------:R-:W-:Y:S02]  /*30e0*/  ISETP.GE.AND P4, PT, R179, R94.reuse, PT ;  /* 0x0000005eb300720c */ /* 0x080fe40003f86270 */
[----:B------:R-:W-:Y:S02]  /*30f0*/  SEL R150, RZ, 0x4, P1 ;  /* 0x00000004ff967807 */ /* 0x000fe40000800000 */
[----:B------:R-:W-:Y:S02]  /*3100*/  SEL R184, RZ, 0x4, P5 ;  /* 0x00000004ffb87807 */ /* 0x000fe40002800000 */
[----:B------:R-:W-:Y:S02]  /*3110*/  SEL R0, RZ, 0x4, P3 ;  /* 0x00000004ff007807 */ /* 0x000fe40001800000 */
[----:B------:R-:W-:-:S02]  /*3120*/  ISETP.GE.AND P1, PT, R173, R94, PT ;  /* 0x0000005ead00720c */ /* 0x000fc40003f26270 */
[-C--:B------:R-:W-:Y:S02]  /*3130*/  ISETP.GE.AND P5, PT, R175, R94.reuse, PT ;  /* 0x0000005eaf00720c */ /* 0x080fe40003fa6270 */
[-C--:B------:R-:W-:Y:S02]  /*3140*/  ISETP.GE.AND P3, PT, R177, R94.reuse, PT ;  /* 0x0000005eb100720c */ /* 0x080fe40003f66270 */
[----:B------:R-:W-:Y:S02]  /*3150*/  SEL R228, RZ, 0x4, P2 ;  /* 0x00000004ffe47807 */ /* 0x000fe40001000000 */
[----:B------:R-:W-:Y:S02]  /*3160*/  ISETP.GE.AND P2, PT, R181, R94, PT ;  /* 0x0000005eb500720c */ /* 0x000fe40003f46270 */
[----:B------:R-:W-:Y:S02]  /*3170*/  SEL R230, RZ, 0x4, P0 ;  /* 0x00000004ffe67807 */ /* 0x000fe40000000000 */
[----:B------:R-:W-:-:S02]  /*3180*/  SEL R234, RZ, 0x4, P4 ;  /* 0x00000004ffea7807 */ /* 0x000fc40002000000 */
        /* <DEDUP_REMOVED lines=8> */
[----:B------:R-:W-:Y:S01]  /*3210*/  ISETP.GE.AND P3, PT, R189, R94, PT ;  /* 0x0000005ebd00720c */ /* 0x000fe20003f66270 */
[----:B------:R-:W-:Y:S01]  /*3220*/  VIADD R94, R2, 0xffffffc0 ;  /* 0xffffffc0025e7836 */ /* 0x000fe20000000000 */
[----:B------:R-:W-:Y:S02]  /*3230*/  SEL R236, RZ, 0x4, P2 ;  /* 0x00000004ffec7807 */ /* 0x000fe40001000000 */
[----:B------:R-:W-:Y:S02]  /*3240*/  ISETP.NE.U32.AND P2, PT, R3, RZ, PT ;  /* 0x000000ff0300720c */ /* 0x000fe40003f45070 */
[----:B------:R-:W-:-:S02]  /*3250*/  SEL R238, RZ, 0x4, P0 ;  /* 0x00000004ffee7807 */ /* 0x000fc40000000000 */
[----:B------:R-:W-:Y:S02]  /*3260*/  SEL R246, RZ, 0x4, P4 ;  /* 0x00000004fff67807 */ /* 0x000fe40002000000 */
[----:B------:R-:W-:Y:S02]  /*3270*/  ISETP.NE.U32.AND P0, PT, R22, RZ, PT ;  /* 0x000000ff1600720c */ /* 0x000fe40003f05070 */
[----:B------:R-:W-:Y:S02]  /*3280*/  ISETP.GT.AND P4, PT, R8, 0x3f, PT ;  /* 0x0000003f0800780c */ /* 0x000fe40003f84270 */
[----:B------:R-:W-:Y:S02]  /*3290*/  SEL R240, RZ, 0x4, P1 ;  /* 0x00000004fff07807 */ /* 0x000fe40000800000 */
[----:B------:R-:W-:Y:S02]  /*32a0*/  SEL R242, RZ, 0x4, P5 ;  /* 0x00000004fff27807 */ /* 0x000fe40002800000 */
[----:B------:R-:W-:-:S02]  /*32b0*/  SEL R244, RZ, 0x4, P3 ;  /* 0x00000004fff47807 */ /* 0x000fc40001800000 */
[----:B------:R-:W-:Y:S02]  /*32c0*/  LOP3.LUT R22, R6, 0x40, RZ, 0x3c, !PT ;  /* 0x0000004006167812 */ /* 0x000fe400078e3cff */
[----:B------:R-:W-:Y:S02]  /*32d0*/  SEL R3, RZ, 0x4, P6 ;  /* 0x00000004ff037807 */ /* 0x000fe40003000000 */
[----:B------:R-:W-:Y:S01]  /*32e0*/  SEL R2, R0, RZ, P4 ;  /* 0x000000ff00027207 */ /* 0x000fe20002000000 */
[----:B------:R-:W-:Y:S01]  /*32f0*/  VIADD R235, R22, UR7 ;  /* 0x0000000716eb7c36 */ /* 0x000fe20008000000 */
[----:B------:R-:W-:Y:S02]  /*3300*/  SEL R150, R150, RZ, P4 ;  /* 0x000000ff96967207 */ /* 0x000fe40002000000 */
[----:B------:R-:W-:Y:S02]  /*3310*/  SEL R184, R184, RZ, P4 ;  /* 0x000000ffb8b87207 */ /* 0x000fe40002000000 */
[----:B------:R-:W-:Y:S01]  /*3320*/  SEL R0, R96, RZ, P4 ;  /* 0x000000ff60007207 */ /* 0x000fe20002000000 */
[----:B------:R-:W-:Y:S01]  /*3330*/  LDGSTS.E [R235+0x1c000], desc[UR16][R204.64], P2 ;  /* 0x1c000000cceb7fae */ /* 0x000fe20009121850 */
[----:B------:R-:W-:-:S02]  /*3340*/  SEL R228, R228, RZ, P4 ;  /* 0x000000ffe4e47207 */ /* 0x000fc40002000000 */
[----:B------:R-:W-:Y:S01]  /*3350*/  SEL R230, R230, RZ, P4 ;  /* 0x000000ffe6e67207 */ /* 0x000fe20002000000 */
[----:B------:R-:W-:Y:S01]  /*3360*/  LDGSTS.E [R235+0x1c008], desc[UR16][R220.64], P0 ;  /* 0x1c008000dceb7fae */ /* 0x000fe20008121850 */
[----:B------:R-:W-:Y:S02]  /*3370*/  SEL R190, R190, RZ, P4 ;  /* 0x000000ffbebe7207 */ /* 0x000fe40002000000 */
[----:B------:R-:W-:Y:S02]  /*3380*/  SEL R251, R251, RZ, P4 ;  /* 0x000000fffbfb7207 */ /* 0x000fe40002000000 */
[----:B------:R-:W-:Y:S02]  /*3390*/  SEL R232, R232, RZ, P4 ;  /* 0x000000ffe8e87207 */ /* 0x000fe40002000000 */
[----:B------:R-:W-:Y:S02]  /*33a0*/  SEL R234, R234, RZ, P4 ;  /* 0x000000ffeaea7207 */ /* 0x000fe40002000000 */
[----:B------:R-:W-:-:S02]  /*33b0*/  SEL R236, R236, RZ, P4 ;  /* 0x000000ffecec7207 */ /* 0x000fc40002000000 */
[----:B------:R-:W-:Y:S02]  /*33c0*/  SEL R238, R238, RZ, P4 ;  /* 0x000000ffeeee7207 */ /* 0x000fe40002000000 */
[----:B------:R-:W-:Y:S02]  /*33d0*/  SEL R240, R240, RZ, P4 ;  /* 0x000000fff0f07207 */ /* 0x000fe40002000000 */
[----:B------:R-:W-:Y:S02]  /*33e0*/  SEL R242, R242, RZ, P4 ;  /* 0x000000fff2f27207 */ /* 0x000fe40002000000 */
[----:B------:R-:W-:Y:S02]  /*33f0*/  SEL R244, R244, RZ, P4 ;  /* 0x000000fff4f47207 */ /* 0x000fe40002000000 */
[----:B------:R-:W-:Y:S02]  /*3400*/  SEL R246, R246, RZ, P4 ;  /* 0x000000fff6f67207 */ /* 0x000fe40002000000 */
[----:B------:R-:W-:-:S02]  /*3410*/  SEL R3, R3, RZ, P4 ;  /* 0x000000ff03037207 */ /* 0x000fc40002000000 */
[-C--:B------:R-:W-:Y:S02]  /*3420*/  ISETP.GE.AND P4, PT, R23, R94.reuse, PT ;  /* 0x0000005e1700720c */ /* 0x080fe40003f86270 */
[-C--:B------:R-:W-:Y:S02]  /*3430*/  ISETP.GE.AND P6, PT, R9, R94.reuse, PT ;  /* 0x0000005e0900720c */ /* 0x080fe40003fc6270 */
[----:B------:R-:W-:Y:S02]  /*3440*/  SEL R249, RZ, 0x4, P4 ;  /* 0x00000004fff97807 */ /* 0x000fe40002000000 */
[-C--:B------:R-:W-:Y:S02]  /*3450*/  ISETP.GE.AND P4, PT, R105, R94.reuse, PT ;  /* 0x0000005e6900720c */ /* 0x080fe40003f86270 */
[----:B------:R-:W-:Y:S02]  /*3460*/  ISETP.GE.AND P2, PT, R95, R94, PT ;  /* 0x0000005e5f00720c */ /* 0x000fe40003f46270 */
[----:B------:R-:W-:-:S02]  /*3470*/  SEL R248, RZ, 0x4, P6 ;  /* 0x00000004fff87807 */ /* 0x000fc40003000000 */
[-C--:B------:R-:W-:Y:S02]  /*3480*/  ISETP.GE.AND P6, PT, R99, R94.reuse, PT ;  /* 0x0000005e6300720c */ /* 0x080fe40003fc6270 */
[----:B------:R-:W-:Y:S02]  /*3490*/  ISETP.NE.U32.AND P3, PT, R98, RZ, PT ;  /* 0x000000ff6200720c */ /* 0x000fe40003f65070 */
[----:B------:R-:W-:Y:S02]  /*34a0*/  SEL R98, RZ, 0x4, P4 ;  /* 0x00000004ff627807 */ /* 0x000fe40002000000 */
[----:B------:R-:W-:Y:S02]  /*34b0*/  SEL R250, RZ, 0x4, P2 ;  /* 0x00000004fffa7807 */ /* 0x000fe40001000000 */
[-C--:B------:R-:W-:Y:S02]  /*34c0*/  ISETP.GE.AND P4, PT, R175, R94.reuse, PT ;  /* 0x0000005eaf00720c */ /* 0x080fe40003f86270 */
[----:B------:R-:W-:-:S02]  /*34d0*/  ISETP.GE.AND P2, PT, R107, R94, PT ;  /* 0x0000005e6b00720c */ /* 0x000fc40003f46270 */
[----:B------:R-:W-:Y:S02]  /*34e0*/  SEL R96, RZ, 0x4, P6 ;  /* 0x00000004ff607807 */ /* 0x000fe40003000000 */
[----:B------:R-:W-:Y:S02]  /*34f0*/  ISETP.NE.U32.AND P1, PT, R88, RZ, PT ;  /* 0x000000ff5800720c */ /* 0x000fe40003f25070 */
[----:B------:R-:W-:Y:S02]  /*3500*/  ISETP.GE.AND P6, PT, R173, R94, PT ;  /* 0x0000005ead00720c */ /* 0x000fe40003fc6270 */
[----:B------:R-:W-:Y:S02]  /*3510*/  ISETP.NE.U32.AND P5, PT, R90, RZ, PT ;  /* 0x000000ff5a00720c */ /* 0x000fe40003fa5070 */
[----:B------:R-:W-:Y:S02]  /*3520*/  SEL R104, RZ, 0x4, P4 ;  /* 0x00000004ff687807 */ /* 0x000fe40002000000 */
[----:B------:R-:W-:-:S02]  /*3530*/  SEL R100, RZ, 0x4, P2 ;  /* 0x00000004ff647807 */ /* 0x000fc40001000000 */
[----:B------:R-:W-:Y:S02]  /*3540*/  ISETP.NE.U32.AND P4, PT, R106, RZ, PT ;  /* 0x000000ff6a00720c */ /* 0x000fe40003f85070 */
[----:B------:R-:W-:Y:S02]  /*3550*/  LOP3.LUT R88, R6, 0x50, RZ, 0x3c, !PT ;  /* 0x0000005006587812 */ /* 0x000fe400078e3cff */
[-C--:B------:R-:W-:Y:S02]  /*3560*/  ISETP.GE.AND P2, PT, R177, R94.reuse, PT ;  /* 0x0000005eb100720c */ /* 0x080fe40003f46270 */
[----:B------:R-:W-:Y:S01]  /*3570*/  SEL R102, RZ, 0x4, P6 ;  /* 0x00000004ff667807 */ /* 0x000fe20003000000 */
[----:B------:R-:W-:Y:S01]  /*3580*/  VIADD R233, R88, UR7 ;  /* 0x0000000758e97c36 */ /* 0x000fe20008000000 */
[----:B------:R-:W-:Y:S02]  /*3590*/  ISETP.GE.AND P6, PT, R179, R94, PT ;  /* 0x0000005eb300720c */ /* 0x000fe40003fc6270 */
[----:B------:R-:W-:-:S02]  /*35a0*/  LOP3.LUT R90, R6, 0x60, RZ, 0x3c, !PT ;  /* 0x00000060065a7812 */ /* 0x000fc400078e3cff */
[----:B------:R-:W-:Y:S01]  /*35b0*/  SEL R106, RZ, 0x4, P2 ;  /* 0x00000004ff6a7807 */ /* 0x000fe20001000000 */
[----:B------:R-:W-:Y:S01]  /*35c0*/  LDGSTS.E [R233+0x1c000], desc[UR16][R202.64], P1 ;  /* 0x1c000000cae97fae */ /* 0x000fe20008921850 */
[-C--:B------:R-:W-:Y:S01]  /*35d0*/  ISETP.GE.AND P2, PT, R181, R94.reuse, PT ;  /* 0x0000005eb500720c */ /* 0x080fe20003f46270 */
[----:B------:R-:W-:Y:S01]  /*35e0*/  VIADD R231, R90, UR7 ;  /* 0x000000075ae77c36 */ /* 0x000fe20008000000 */
[----:B------:R-:W-:Y:S01]  /*35f0*/  SEL R108, RZ, 0x4, P6 ;  /* 0x00000004ff6c7807 */ /* 0x000fe20003000000 */
[----:B------:R-:W-:Y:S01]  /*3600*/  LDGSTS.E [R233+0x1c008], desc[UR16][R218.64], P5 ;  /* 0x1c008000dae97fae */ /* 0x000fe2000a921850 */
[----:B------:R-:W-:Y:S02]  /*3610*/  ISETP.GE.AND P6, PT, R12, R94, PT ;  /* 0x0000005e0c00720c */ /* 0x000fe40003fc6270 */
[----:B------:R-:W-:Y:S01]  /*3620*/  SEL R110, RZ, 0x4, P2 ;  /* 0x00000004ff6e7807 */ /* 0x000fe20001000000 */
[----:B------:R-:W-:Y:S01]  /*3630*/  LDGSTS.E [R231+0x1c000], desc[UR16][R200.64], P3 ;  /* 0x1c000000c8e77fae */ /* 0x000fe20009921850 */
[----:B------:R-:W-:-:S02]  /*3640*/  ISETP.GT.AND P2, PT, R8, 0x5f, PT ;  /* 0x0000005f0800780c */ /* 0x000fc40003f44270 */
[----:B------:R-:W-:Y:S01]  /*3650*/  SEL R112, RZ, 0x4, P6 ;  /* 0x00000004ff707807 */ /* 0x000fe20003000000 */
[----:B------:R-:W-:Y:S01]  /*3660*/  LDGSTS.E [R231+0x1c008], desc[UR16][R216.64], P4 ;  /* 0x1c008000d8e77fae */ /* 0x000fe2000a121850 */
[-C--:B------:R-:W-:Y:S02]  /*3670*/  ISETP.GE.AND P0, PT, R183, R94.reuse, PT ;  /* 0x0000005eb700720c */ /* 0x080fe40003f06270 */
[-C--:B------:R-:W-:Y:S02]  /*3680*/  ISETP.GE.AND P1, PT, R185, R94.reuse, PT ;  /* 0x0000005eb900720c */ /* 0x080fe40003f26270 */
[----:B------:R-:W-:Y:S02]  /*3690*/  ISETP.NE.U32.AND P4, PT, R92, RZ, PT ;  /* 0x000000ff5c00720c */ /* 0x000fe40003f85070 */
[----:B------:R-:W-:Y:S02]  /*36a0*/  SEL R92, R112, RZ, P2 ;  /* 0x000000ff705c7207 */ /* 0x000fe40001000000 */
[----:B------:R-:W-:-:S02]  /*36b0*/  ISETP.GE.AND P5, PT, R187, R94, PT ;  /* 0x0000005ebb00720c */ /* 0x000fc40003fa6270 */
[----:B------:R-:W-:Y:S02]  /*36c0*/  SEL R112, RZ, 0x4, P0 ;  /* 0x00000004ff707807 */ /* 0x000fe40000000000 */
[----:B------:R-:W-:Y:S02]  /*36d0*/  ISETP.NE.U32.AND P0, PT, R3, RZ, PT ;  /* 0x000000ff0300720c */ /* 0x000fe40003f05070 */
[-C--:B------:R-:W-:Y:S02]  /*36e0*/  ISETP.GE.AND P3, PT, R189, R94.reuse, PT ;  /* 0x0000005ebd00720c */ /* 0x080fe40003f66270 */
[----:B------:R-:W-:Y:S02]  /*36f0*/  SEL R3, RZ, 0x4, P1 ;  /* 0x00000004ff037807 */ /* 0x000fe40000800000 */
[----:B------:R-:W-:Y:S02]  /*3700*/  ISETP.GE.AND P6, PT, R191, R94, PT ;  /* 0x0000005ebf00720c */ /* 0x000fe40003fc6270 */
[----:B------:R-:W-:-:S02]  /*3710*/  ISETP.NE.U32.AND P1, PT, R92, RZ, PT ;  /* 0x000000ff5c00720c */ /* 0x000fc40003f25070 */
[----:B------:R-:W-:Y:S02]  /*3720*/  SEL R114, RZ, 0x4, P5 ;  /* 0x00000004ff727807 */ /* 0x000fe40002800000 */
[----:B------:R-:W-:Y:S02]  /*3730*/  SEL R92, R96, RZ, P2 ;  /* 0x000000ff605c7207 */ /* 0x000fe40001000000 */
[----:B------:R-:W-:Y:S02]  /*3740*/  ISETP.NE.U32.AND P5, PT, R116, RZ, PT ;  /* 0x000000ff7400720c */ /* 0x000fe40003fa5070 */
[----:B------:R-:W-:Y:S02]  /*3750*/  SEL R96, R100, RZ, P2 ;  /* 0x000000ff64607207 */ /* 0x000fe40001000000 */
[----:B------:R-:W-:Y:S02]  /*3760*/  SEL R116, RZ, 0x4, P3 ;  /* 0x00000004ff747807 */ /* 0x000fe40001800000 */
[----:B------:R-:W-:-:S02]  /*3770*/  SEL R100, R104, RZ, P2 ;  /* 0x000000ff68647207 */ /* 0x000fc40001000000 */
[----:B------:R-:W-:Y:S02]  /*3780*/  SEL R120, RZ, 0x4, P6 ;  /* 0x00000004ff787807 */ /* 0x000fe40003000000 */
[----:B------:R-:W-:Y:S02]  /*3790*/  SEL R104, R108, RZ, P2 ;  /* 0x000000ff6c687207 */ /* 0x000fe40001000000 */
[----:B------:R-:W-:Y:S02]  /*37a0*/  ISETP.GE.AND P3, PT, R9, UR4, PT ;  /* 0x0000000409007c0c */ /* 0x000fe4000bf66270 */
[----:B------:R-:W-:Y:S02]  /*37b0*/  SEL R108, R112, RZ, P2 ;  /* 0x000000ff706c7207 */ /* 0x000fe40001000000 */
[----:B------:R-:W-:Y:S02]  /*37c0*/  ISETP.GE.AND P6, PT, R23, UR4, PT ;  /* 0x0000000417007c0c */ /* 0x000fe4000bfc6270 */
[----:B------:R-:W-:-:S02]  /*37d0*/  SEL R112, R114, RZ, P2 ;  /* 0x000000ff72707207 */ /* 0x000fc40001000000 */
[----:B------:R-:W-:Y:S02]  /*37e0*/  SEL R114, R116, RZ, P2 ;  /* 0x000000ff74727207 */ /* 0x000fe40001000000 */
[----:B------:R-:W-:Y:S02]  /*37f0*/  SEL R116, R120, RZ, P2 ;  /* 0x000000ff78747207 */ /* 0x000fe40001000000 */
[----:B------:R-:W-:Y:S02]  /*3800*/  SEL R120, RZ, 0x4, P3 ;  /* 0x00000004ff787807 */ /* 0x000fe40001800000 */
[----:B------:R-:W-:Y:S02]  /*3810*/  ISETP.GE.AND P3, PT, R99, UR4, PT ;  /* 0x0000000463007c0c */ /* 0x000fe4000bf66270 */
[----:B------:R-:W-:Y:S02]  /*3820*/  SEL R122, RZ, 0x4, P6 ;  /* 0x00000004ff7a7807 */ /* 0x000fe40003000000 */
[----:B------:R-:W-:-:S02]  /*3830*/  ISETP.GE.AND P6, PT, R105, UR4, PT ;  /* 0x0000000469007c0c */ /* 0x000fc4000bfc6270 */
[----:B------:R-:W-:Y:S02]  /*3840*/  SEL R94, R98, RZ, P2 ;  /* 0x000000ff625e7207 */ /* 0x000fe40001000000 */
[----:B------:R-:W-:Y:S02]  /*3850*/  SEL R126, RZ, 0x4, P3 ;  /* 0x00000004ff7e7807 */ /* 0x000fe40001800000 */
[----:B------:R-:W-:Y:S02]  /*3860*/  SEL R98, R102, RZ, P2 ;  /* 0x000000ff66627207 */ /* 0x000fe40001000000 */
[----:B------:R-:W-:Y:S02]  /*3870*/  ISETP.GE.AND P3, PT, R107, UR4, PT ;  /* 0x000000046b007c0c */ /* 0x000fe4000bf66270 */
[----:B------:R-:W-:Y:S02]  /*3880*/  SEL R128, RZ, 0x4, P6 ;  /* 0x00000004ff807807 */ /* 0x000fe40003000000 */
[----:B------:R-:W-:-:S02]  /*3890*/  SEL R102, R106, RZ, P2 ;  /* 0x000000ff6a667207 */ /* 0x000fc40001000000 */
[----:B------:R-:W-:Y:S02]  /*38a0*/  ISETP.GE.AND P6, PT, R173, UR4, PT ;  /* 0x00000004ad007c0c */ /* 0x000fe4000bfc6270 */
[----:B------:R-:W-:Y:S02]  /*38b0*/  SEL R106, R110, RZ, P2 ;  /* 0x000000ff6e6a7207 */ /* 0x000fe40001000000 */
[----:B------:R-:W-:Y:S02]  /*38c0*/  SEL R248, R248, RZ, P2 ;  /* 0x000000fff8f87207 */ /* 0x000fe40001000000 */
[----:B------:R-:W-:Y:S02]  /*38d0*/  SEL R249, R249, RZ, P2 ;  /* 0x000000fff9f97207 */ /* 0x000fe40001000000 */
[----:B------:R-:W-:Y:S02]  /*38e0*/  SEL R250, R250, RZ, P2 ;  /* 0x000000fffafa7207 */ /* 0x000fe40001000000 */
[----:B------:R-:W-:-:S02]  /*38f0*/  SEL R110, R3, RZ, P2 ;  /* 0x000000ff036e7207 */ /* 0x000fc40001000000 */
[----:B------:R-:W-:Y:S02]  /*3900*/  ISETP.GE.AND P2, PT, R95, UR4, PT ;  /* 0x000000045f007c0c */ /* 0x000fe4000bf46270 */
[----:B------:R-:W-:Y:S02]  /*3910*/  SEL R130, RZ, 0x4, P3 ;  /* 0x00000004ff827807 */ /* 0x000fe40001800000 */
[----:B------:R-:W-:Y:S02]  /*3920*/  ISETP.GE.AND P3, PT, R175, UR4, PT ;  /* 0x00000004af007c0c */ /* 0x000fe4000bf66270 */
[----:B------:R-:W-:Y:S02]  /*3930*/  SEL R132, RZ, 0x4, P6 ;  /* 0x00000004ff847807 */ /* 0x000fe40003000000 */
[----:B------:R-:W-:Y:S02]  /*3940*/  ISETP.GE.AND P6, PT, R177, UR4, PT ;  /* 0x00000004b1007c0c */ /* 0x000fe4000bfc6270 */
[----:B------:R-:W-:-:S02]  /*3950*/  SEL R124, RZ, 0x4, P2 ;  /* 0x00000004ff7c7807 */ /* 0x000fc40001000000 */
[----:B------:R-:W-:Y:S02]  /*3960*/  ISETP.NE.U32.AND P2, PT, R118, RZ, PT ;  /* 0x000000ff7600720c */ /* 0x000fe40003f45070 */
[----:B------:R-:W-:Y:S02]  /*3970*/  SEL R134, RZ, 0x4, P3 ;  /* 0x00000004ff867807 */ /* 0x000fe40001800000 */
[----:B------:R-:W-:Y:S02]  /*3980*/  ISETP.GE.AND P3, PT, R179, UR4, PT ;  /* 0x00000004b3007c0c */ /* 0x000fe4000bf66270 */
[----:B------:R-:W-:Y:S02]  /*3990*/  SEL R136, RZ, 0x4, P6 ;  /* 0x00000004ff887807 */ /* 0x000fe40003000000 */
[----:B------:R-:W-:Y:S02]  /*39a0*/  ISETP.GE.AND P6, PT, R181, UR4, PT ;  /* 0x00000004b5007c0c */ /* 0x000fe4000bfc6270 */
[----:B------:R-:W-:-:S02]  /*39b0*/  LOP3.LUT R3, R6, 0x70, RZ, 0x3c, !PT ;  /* 0x0000007006037812 */ /* 0x000fc400078e3cff */
[----:B------:R-:W-:Y:S02]  /*39c0*/  SEL R138, RZ, 0x4, P3 ;  /* 0x00000004ff8a7807 */ /* 0x000fe40001800000 */
[----:B------:R-:W-:Y:S01]  /*39d0*/  ISETP.GE.AND P3, PT, R183, UR4, PT ;  /* 0x00000004b7007c0c */ /* 0x000fe2000bf66270 */
[----:B------:R-:W-:Y:S01]  /*39e0*/  VIADD R245, R3, UR7 ;  /* 0x0000000703f57c36 */ /* 0x000fe20008000000 */
[----:B------:R-:W-:Y:S02]  /*39f0*/  SEL R140, RZ, 0x4, P6 ;  /* 0x00000004ff8c7807 */ /* 0x000fe40003000000 */
[----:B------:R-:W-:Y:S02]  /*3a00*/  ISETP.GE.AND P6, PT, R12, UR4, PT ;  /* 0x000000040c007c0c */ /* 0x000fe4000bfc6270 */
[----:B------:R-:W-:Y:S01]  /*3a10*/  SEL R142, RZ, 0x4, P3 ;  /* 0x00000004ff8e7807 */ /* 0x000fe20001800000 */
[----:B------:R-:W-:Y:S01]  /*3a20*/  LDGSTS.E [R245+0x1c000], desc[UR16][R198.64], P5 ;  /* 0x1c000000c6f57fae */ /* 0x000fe2000a921850 */
[----:B------:R-:W-:-:S02]  /*3a30*/  ISETP.GT.AND P3, PT, R8, 0x7f, PT ;  /* 0x0000007f0800780c */ /* 0x000fc40003f64270 */
[----:B------:R-:W-:Y:S01]  /*3a40*/  SEL R118, RZ, 0x4, P6 ;  /* 0x00000004ff767807 */ /* 0x000fe20003000000 */
[----:B------:R-:W-:Y:S01]  /*3a50*/  LDGSTS.E [R245+0x1c008], desc[UR16][R214.64], P2 ;  /* 0x1c008000d6f57fae */ /* 0x000fe20009121850 */
[----:B------:R-:W-:Y:S02]  /*3a60*/  ISETP.GE.AND P2, PT, R187, UR4, PT ;  /* 0x00000004bb007c0c */ /* 0x000fe4000bf46270 */
[----:B------:R-:W-:Y:S01]  /*3a70*/  SEL R118, R118, RZ, P3 ;  /* 0x000000ff76767207 */ /* 0x000fe20001800000 */
[----:B------:R-:W0:Y:S01]  /*3a80*/  LDGDEPBAR ;  /* 0x00000000000079af */ /* 0x000e220000000000 */
[----:B------:R-:W-:Y:S02]  /*3a90*/  SEL R146, RZ, 0x4, P2 ;  /* 0x00000004ff927807 */ /* 0x000fe40001000000 */
[----:B------:R-:W-:Y:S01]  /*3aa0*/  ISETP.NE.U32.AND P2, PT, R118, RZ, PT ;  /* 0x000000ff7600720c */ /* 0x000fe20003f45070 */
[----:B------:R1:W-:Y:S01]  /*3ab0*/  LDGSTS.E [R247], desc[UR16][R212.64], P4 ;  /* 0x00000000d4f77fae */ /* 0x0003e2000a121850 */
[----:B------:R-:W-:-:S02]  /*3ac0*/  SEL R118, R120, RZ, P3 ;  /* 0x000000ff78767207 */ /* 0x000fc40001800000 */
[----:B------:R-:W-:Y:S01]  /*3ad0*/  SEL R120, R122, RZ, P3 ;  /* 0x000000ff7a787207 */ /* 0x000fe20001800000 */
[----:B------:R2:W-:Y:S01]  /*3ae0*/  LDGSTS.E [R247+0x400], desc[UR16][R84.64], P4 ;  /* 0x0040000054f77fae */ /* 0x0005e2000a121850 */
[----:B------:R-:W-:Y:S02]  /*3af0*/  ISETP.GE.AND P6, PT, R185, UR4, PT ;  /* 0x00000004b9007c0c */ /* 0x000fe4000bfc6270 */
[----:B------:R-:W-:Y:S01]  /*3b00*/  SEL R122, R124, RZ, P3 ;  /* 0x000000ff7c7a7207 */ /* 0x000fe20001800000 */
[----:B------:R3:W-:Y:S01]  /*3b10*/  LDGSTS.E [R247+0x800], desc[UR16][R80.64], P4 ;  /* 0x0080000050f77fae */ /* 0x0007e2000a121850 */
[----:B------:R-:W-:Y:S02]  /*3b20*/  SEL R124, R126, RZ, P3 ;  /* 0x000000ff7e7c7207 */ /* 0x000fe40001800000 */
[----:B------:R-:W-:Y:S01]  /*3b30*/  SEL R126, R128, RZ, P3 ;  /* 0x000000ff807e7207 */ /* 0x000fe20001800000 */
[----:B------:R4:W-:Y:S01]  /*3b40*/  LDGSTS.E [R247+0xc00], desc[UR16][R78.64], P4 ;  /* 0x00c000004ef77fae */ /* 0x0009e2000a121850 */
[----:B------:R-:W-:Y:S01]  /*3b50*/  SEL R128, R130, RZ, P3 ;  /* 0x000000ff82807207 */ /* 0x000fe20001800000 */
[----:B-1----:R-:W-:Y:S01]  /*3b60*/  IMAD.WIDE R212, R195, 0x4, R212 ;  /* 0x00000004c3d47825 */ /* 0x002fe200078e02d4 */
[----:B------:R-:W-:Y:S01]  /*3b70*/  ISETP.GE.AND P5, PT, R189, UR4, PT ;  /* 0x00000004bd007c0c */ /* 0x000fe2000bfa6270 */
[----:B------:R1:W-:Y:S01]  /*3b80*/  LDGSTS.E [R247+0x1000], desc[UR16][R24.64], P4 ;  /* 0x0100000018f77fae */ /* 0x0003e2000a121850 */
[----:B------:R-:W-:Y:S01]  /*3b90*/  SEL R144, RZ, 0x4, P6 ;  /* 0x00000004ff907807 */ /* 0x000fe20003000000 */
[----:B--2---:R-:W-:Y:S01]  /*3ba0*/  IMAD.WIDE R84, R195, 0x4, R84 ;  /* 0x00000004c3547825 */ /* 0x004fe200078e0254 */
[----:B------:R-:W-:Y:S01]  /*3bb0*/  SEL R130, R132, RZ, P3 ;  /* 0x000000ff84827207 */ /* 0x000fe20001800000 */
[----:B------:R2:W-:Y:S01]  /*3bc0*/  LDGSTS.E [R247+0x1400], desc[UR16][R76.64], P4 ;  /* 0x014000004cf77fae */ /* 0x0005e2000a121850 */
[----:B------:R-:W-:Y:S01]  /*3bd0*/  ISETP.GE.AND P6, PT, R191, UR4, PT ;  /* 0x00000004bf007c0c */ /* 0x000fe2000bfc6270 */
[----:B------:R-:W-:Y:S01]  /*3be0*/  UIADD3 UR4, UR12, -0xa0, URZ ;  /* 0xffffff600c047890 */ /* 0x000fe2000fffe03f */
[----:B------:R-:W-:Y:S01]  /*3bf0*/  SEL R132, R134, RZ, P3 ;  /* 0x000000ff86847207 */ /* 0x000fe20001800000 */
[----:B------:R5:W-:Y:S01]  /*3c00*/  LDGSTS.E [R247+0x1800], desc[UR16][R74.64], P4 ;  /* 0x018000004af77fae */ /* 0x000be2000a121850 */
[----:B------:R-:W-:Y:S01]  /*3c10*/  SEL R134, R136, RZ, P3 ;  /* 0x000000ff88867207 */ /* 0x000fe20001800000 */
[C---:B---3--:R-:W-:Y:S01]  /*3c20*/  IMAD.WIDE R80, R195.reuse, 0x4, R80 ;  /* 0x00000004c3507825 */ /* 0x048fe200078e0250 */
[----:B------:R-:W-:Y:S01]  /*3c30*/  SEL R136, R138, RZ, P3 ;  /* 0x000000ff8a887207 */ /* 0x000fe20001800000 */
[----:B------:R3:W-:Y:S01]  /*3c40*/  LDGSTS.E [R247+0x1c00], desc[UR16][R72.64], P4 ;  /* 0x01c0000048f77fae */ /* 0x0007e2000a121850 */
[----:B------:R-:W-:Y:S01]  /*3c50*/  SEL R148, RZ, 0x4, P5 ;  /* 0x00000004ff947807 */ /* 0x000fe20002800000 */
[C---:B----4-:R-:W-:Y:S01]  /*3c60*/  IMAD.WIDE R78, R195.reuse, 0x4, R78 ;  /* 0x00000004c34e7825 */ /* 0x050fe200078e024e */
[----:B------:R-:W-:Y:S01]  /*3c70*/  SEL R138, R140, RZ, P3 ;  /* 0x000000ff8c8a7207 */ /* 0x000fe20001800000 */
[----:B------:R4:W-:Y:S01]  /*3c80*/  LDGSTS.E [R247+0x2000], desc[UR16][R70.64], P4 ;  /* 0x0200000046f77fae */ /* 0x0009e2000a121850 */
[----:B------:R-:W-:Y:S01]  /*3c90*/  SEL R152, RZ, 0x4, P6 ;  /* 0x00000004ff987807 */ /* 0x000fe20003000000 */
[----:B-1----:R-:W-:Y:S01]  /*3ca0*/  IMAD.WIDE R24, R195, 0x4, R24 ;  /* 0x00000004c3187825 */ /* 0x002fe200078e0218 */
[----:B------:R-:W-:Y:S01]  /*3cb0*/  SEL R140, R142, RZ, P3 ;  /* 0x000000ff8e8c7207 */ /* 0x000fe20001800000 */
[----:B------:R1:W-:Y:S01]  /*3cc0*/  LDGSTS.E [R247+0x2400], desc[UR16][R68.64], P4 ;  /* 0x0240000044f77fae */ /* 0x0003e2000a121850 */
[----:B------:R-:W-:Y:S01]  /*3cd0*/  ISETP.GE.AND P5, PT, R9, UR5, PT ;  /* 0x0000000509007c0c */ /* 0x000fe2000bfa6270 */
[C---:B--2---:R-:W-:Y:S01]  /*3ce0*/  IMAD.WIDE R76, R195.reuse, 0x4, R76 ;  /* 0x00000004c34c7825 */ /* 0x044fe200078e024c */
[----:B------:R-:W-:Y:S01]  /*3cf0*/  SEL R142, R144, RZ, P3 ;  /* 0x000000ff908e7207 */ /* 0x000fe20001800000 */
[----:B------:R2:W-:Y:S01]  /*3d00*/  LDGSTS.E [R247+0x2800], desc[UR16][R66.64], P4 ;  /* 0x0280000042f77fae */ /* 0x0005e2000a121850 */
[----:B------:R-:W-:Y:S01]  /*3d10*/  SEL R144, R146, RZ, P3 ;  /* 0x000000ff92907207 */ /* 0x000fe20001800000 */
[C---:B-----5:R-:W-:Y:S01]  /*3d20*/  IMAD.WIDE R74, R195.reuse, 0x4, R74 ;  /* 0x00000004c34a7825 */ /* 0x060fe200078e024a */
[----:B------:R-:W-:Y:S01]  /*3d30*/  SEL R146, R148, RZ, P3 ;  /* 0x000000ff94927207 */ /* 0x000fe20001800000 */
[----:B------:R5:W-:Y:S01]  /*3d40*/  LDGSTS.E [R247+0x2c00], desc[UR16][R64.64], P4 ;  /* 0x02c0000040f77fae */ /* 0x000be2000a121850 */
[----:B------:R-:W-:Y:S01]  /*3d50*/  SEL R148, R152, RZ, P3 ;  /* 0x000000ff98947207 */ /* 0x000fe20001800000 */
[----:B---3--:R-:W-:Y:S01]  /*3d60*/  IMAD.WIDE R72, R195, 0x4, R72 ;  /* 0x00000004c3487825 */ /* 0x008fe200078e0248 */
[----:B------:R-:W-:Y:S01]  /*3d70*/  SEL R152, RZ, 0x4, P5 ;  /* 0x00000004ff987807 */ /* 0x000fe20002800000 */
[----:B------:R3:W-:Y:S01]  /*3d80*/  LDGSTS.E [R247+0x3000], desc[UR16][R62.64], P4 ;  /* 0x030000003ef77fae */ /* 0x0007e2000a121850 */
[----:B------:R-:W-:Y:S01]  /*3d90*/  ISETP.GE.AND P5, PT, R99, UR5, PT ;  /* 0x0000000563007c0c */ /* 0x000fe2000bfa6270 */
[----:B----4-:R-:W-:Y:S01]  /*3da0*/  IMAD.WIDE R70, R195, 0x4, R70 ;  /* 0x00000004c3467825 */ /* 0x010fe200078e0246 */
[----:B------:R-:W-:Y:S01]  /*3db0*/  ISETP.GE.AND P3, PT, R95, UR5, PT ;  /* 0x000000055f007c0c */ /* 0x000fe2000bf66270 */
[----:B------:R4:W-:Y:S01]  /*3dc0*/  LDGSTS.E [R247+0x3400], desc[UR16][R60.64], P4 ;  /* 0x034000003cf77fae */ /* 0x0009e2000a121850 */
[----:B------:R-:W-:Y:S01]  /*3dd0*/  SEL R158, RZ, 0x4, P5 ;  /* 0x00000004ff9e7807 */ /* 0x000fe20002800000 */
[----:B-1----:R-:W-:Y:S01]  /*3de0*/  IMAD.WIDE R68, R195, 0x4, R68 ;  /* 0x00000004c3447825 */ /* 0x002fe200078e0244 */
[----:B------:R-:W-:Y:S01]  /*3df0*/  SEL R156, RZ, 0x4, P3 ;  /* 0x00000004ff9c7807 */ /* 0x000fe20001800000 */
[----:B------:R1:W-:Y:S01]  /*3e00*/  LDGSTS.E [R247+0x3800], desc[UR16][R58.64], P4 ;  /* 0x038000003af77fae */ /* 0x0003e2000a121850 */
[----:B------:R-:W-:Y:S01]  /*3e10*/  ISETP.GE.AND P5, PT, R107, UR5, PT ;  /* 0x000000056b007c0c */ /* 0x000fe2000bfa6270 */
[----:B--2---:R-:W-:Y:S01]  /*3e20*/  IMAD.WIDE R66, R195, 0x4, R66 ;  /* 0x00000004c3427825 */ /* 0x004fe200078e0242 */
[----:B------:R-:W-:Y:S01]  /*3e30*/  ISETP.GE.AND P3, PT, R105, UR5, PT ;  /* 0x0000000569007c0c */ /* 0x000fe2000bf66270 */
[----:B------:R2:W-:Y:S01]  /*3e40*/  LDGSTS.E [R247+0x3c00], desc[UR16][R56.64], P4 ;  /* 0x03c0000038f77fae */ /* 0x0005e2000a121850 */
[----:B------:R-:W-:Y:S01]  /*3e50*/  SEL R186, RZ, 0x4, P5 ;  /* 0x00000004ffba7807 */ /* 0x000fe20002800000 */
[----:B-----5:R-:W-:Y:S01]  /*3e60*/  IMAD.WIDE R64, R195, 0x4, R64 ;  /* 0x00000004c3407825 */ /* 0x020fe200078e0240 */
[----:B------:R-:W-:-:S02]  /*3e70*/  SEL R160, RZ, 0x4, P3 ;  /* 0x00000004ffa07807 */ /* 0x000fc40001800000 */
[----:B------:R-:W-:Y:S01]  /*3e80*/  ISETP.GE.AND P5, PT, R175, UR5, PT ;  /* 0x00000005af007c0c */ /* 0x000fe2000bfa6270 */
[----:B---3--:R-:W-:Y:S01]  /*3e90*/  IMAD.WIDE R62, R195, 0x4, R62 ;  /* 0x00000004c33e7825 */ /* 0x008fe200078e023e */
[----:B------:R-:W-:Y:S02]  /*3ea0*/  ISETP.GE.AND P3, PT, R173, UR5, PT ;  /* 0x00000005ad007c0c */ /* 0x000fe4000bf66270 */
[----:B------:R-:W-:Y:S01]  /*3eb0*/  SEL R164, RZ, 0x4, P5 ;  /* 0x00000004ffa47807 */ /* 0x000fe20002800000 */
[----:B----4-:R-:W-:Y:S01]  /*3ec0*/  IMAD.WIDE R60, R195, 0x4, R60 ;  /* 0x00000004c33c7825 */ /* 0x010fe200078e023c */
[----:B------:R-:W-:Y:S02]  /*3ed0*/  SEL R162, RZ, 0x4, P3 ;  /* 0x00000004ffa27807 */ /* 0x000fe40001800000 */
[----:B------:R-:W-:Y:S01]  /*3ee0*/  ISETP.GE.AND P5, PT, R179, UR5, PT ;  /* 0x00000005b3007c0c */ /* 0x000fe2000bfa6270 */
[----:B-1----:R-:W-:Y:S01]  /*3ef0*/  IMAD.WIDE R58, R195, 0x4, R58 ;  /* 0x00000004c33a7825 */ /* 0x002fe200078e023a */
[----:B------:R-:W-:-:S02]  /*3f00*/  ISETP.GE.AND P3, PT, R177, UR5, PT ;  /* 0x00000005b1007c0c */ /* 0x000fc4000bf66270 */
[----:B------:R-:W-:Y:S01]  /*3f10*/  SEL R168, RZ, 0x4, P5 ;  /* 0x00000004ffa87807 */ /* 0x000fe20002800000 */
[----:B--2---:R-:W-:Y:S01]  /*3f20*/  IMAD.WIDE R56, R195, 0x4, R56 ;  /* 0x00000004c3387825 */ /* 0x004fe200078e0238 */
[----:B------:R-:W-:Y:S02]  /*3f30*/  SEL R166, RZ, 0x4, P3 ;  /* 0x00000004ffa67807 */ /* 0x000fe40001800000 */
[----:B------:R-:W-:Y:S02]  /*3f40*/  ISETP.GE.AND P5, PT, R183, UR5, PT ;  /* 0x00000005b7007c0c */ /* 0x000fe4000bfa6270 */
[----:B------:R-:W-:Y:S02]  /*3f50*/  ISETP.GE.AND P3, PT, R181, UR5, PT ;  /* 0x00000005b5007c0c */ /* 0x000fe4000bf66270 */
[----:B------:R-:W-:Y:S02]  /*3f60*/  SEL R172, RZ, 0x4, P5 ;  /* 0x00000004ffac7807 */ /* 0x000fe40002800000 */
[----:B------:R-:W-:-:S02]  /*3f70*/  SEL R170, RZ, 0x4, P3 ;  /* 0x00000004ffaa7807 */ /* 0x000fc40001800000 */
[----:B------:R-:W-:Y:S02]  /*3f80*/  ISETP.GE.AND P5, PT, R187, UR5, PT ;  /* 0x00000005bb007c0c */ /* 0x000fe4000bfa6270 */
[----:B------:R-:W-:Y:S02]  /*3f90*/  ISETP.GE.AND P3, PT, R185, UR5, PT ;  /* 0x00000005b9007c0c */ /* 0x000fe4000bf66270 */
[----:B------:R-:W-:Y:S02]  /*3fa0*/  SEL R176, RZ, 0x4, P5 ;  /* 0x00000004ffb07807 */ /* 0x000fe40002800000 */
[----:B------:R-:W-:Y:S02]  /*3fb0*/  SEL R174, RZ, 0x4, P3 ;  /* 0x00000004ffae7807 */ /* 0x000fe40001800000 */
[----:B------:R-:W-:Y:S02]  /*3fc0*/  ISETP.GE.AND P5, PT, R191, UR5, PT ;  /* 0x00000005bf007c0c */ /* 0x000fe4000bfa6270 */
[----:B------:R-:W-:-:S02]  /*3fd0*/  ISETP.GE.AND P3, PT, R189, UR5, PT ;  /* 0x00000005bd007c0c */ /* 0x000fc4000bf66270 */
[----:B------:R-:W-:Y:S02]  /*3fe0*/  ISETP.GE.AND P6, PT, R23, UR5, PT ;  /* 0x0000000517007c0c */ /* 0x000fe4000bfc6270 */
[----:B------:R-:W-:Y:S02]  /*3ff0*/  SEL R180, RZ, 0x4, P5 ;  /* 0x00000004ffb47807 */ /* 0x000fe40002800000 */
[----:B------:R-:W-:Y:S02]  /*4000*/  SEL R178, RZ, 0x4, P3 ;  /* 0x00000004ffb27807 */ /* 0x000fe40001800000 */
[----:B------:R-:W-:Y:S02]  /*4010*/  ISETP.GT.AND P5, PT, R8, 0x9f, PT ;  /* 0x0000009f0800780c */ /* 0x000fe40003fa4270 */
[----:B------:R-:W-:Y:S02]  /*4020*/  SEL R154, RZ, 0x4, P6 ;  /* 0x00000004ff9a7807 */ /* 0x000fe40003000000 */
[----:B------:R-:W-:-:S02]  /*4030*/  ISETP.GE.AND P3, PT, R12, UR5, PT ;  /* 0x000000050c007c0c */ /* 0x000fc4000bf66270 */
[----:B------:R-:W-:Y:S02]  /*4040*/  ISETP.NE.U32.AND P6, PT, R150, RZ, PT ;  /* 0x000000ff9600720c */ /* 0x000fe40003fc5070 */
[----:B------:R-:W-:Y:S02]  /*4050*/  SEL R150, R152, RZ, P5 ;  /* 0x000000ff98967207 */ /* 0x000fe40002800000 */
[----:B------:R-:W-:Y:S02]  /*4060*/  SEL R182, RZ, 0x4, P3 ;  /* 0x00000004ffb67807 */ /* 0x000fe40001800000 */
[----:B------:R-:W-:Y:S02]  /*4070*/  SEL R152, R154, RZ, P5 ;  /* 0x000000ff9a987207 */ /* 0x000fe40002800000 */
[----:B------:R-:W-:Y:S02]  /*4080*/  SEL R154, R156, RZ, P5 ;  /* 0x000000ff9c9a7207 */ /* 0x000fe40002800000 */
[----:B------:R-:W-:-:S02]  /*4090*/  ISETP.GE.AND P3, PT, R9, UR4, PT ;  /* 0x0000000409007c0c */ /* 0x000fc4000bf66270 */
[----:B------:R-:W-:Y:S02]  /*40a0*/  SEL R156, R158, RZ, P5 ;  /* 0x000000ff9e9c7207 */ /* 0x000fe40002800000 */
        /* <DEDUP_REMOVED lines=13> */
[----:B------:R-:W-:Y:S02]  /*4180*/  ISETP.NE.U32.AND P5, PT, R184, RZ, PT ;  /* 0x000000ffb800720c */ /* 0x000fe40003fa5070 */
[----:B------:R-:W-:Y:S02]  /*4190*/  SEL R184, RZ, 0x4, P3 ;  /* 0x00000004ffb87807 */ /* 0x000fe40001800000 */
[----:B------:R-:W-:Y:S02]  /*41a0*/  ISETP.NE.U32.AND P3, PT, R2, RZ, PT ;  /* 0x000000ff0200720c */ /* 0x000fe40003f65070 */
[----:B------:R-:W-:-:S05]  /*41b0*/  LOP3.LUT R2, R5, 0x40, RZ, 0x3c, !PT ;  /* 0x0000004005027812 */ /* 0x000fca00078e3cff */
[----:B------:R-:W-:-:S05]  /*41c0*/  VIADD R229, R2, UR7 ;  /* 0x0000000702e57c36 */ /* 0x000fca0008000000 */
[----:B------:R1:W-:Y:S04]  /*41d0*/  LDGSTS.E [R229+0x200], desc[UR16][R196.64], P4 ;  /* 0x00200000c4e57fae */ /* 0x0003e8000a121850 */
[----:B------:R2:W-:Y:S04]  /*41e0*/  LDGSTS.E [R229+0x600], desc[UR16][R82.64], P4 ;  /* 0x0060000052e57fae */ /* 0x0005e8000a121850 */
[----:B------:R3:W-:Y:S04]  /*41f0*/  LDGSTS.E [R229+0xa00], desc[UR16][R54.64], P4 ;  /* 0x00a0000036e57fae */ /* 0x0007e8000a121850 */
[----:B------:R4:W-:Y:S01]  /*4200*/  LDGSTS.E [R229+0xe00], desc[UR16][R52.64], P4 ;  /* 0x00e0000034e57fae */ /* 0x0009e2000a121850 */
[----:B-1----:R-:W-:-:S03]  /*4210*/  IMAD.WIDE R196, R195, 0x4, R196 ;  /* 0x00000004c3c47825 */ /* 0x002fc600078e02c4 */
[----:B------:R1:W-:Y:S01]  /*4220*/  LDGSTS.E [R229+0x1200], desc[UR16][R50.64], P4 ;  /* 0x0120000032e57fae */ /* 0x0003e2000a121850 */
[----:B--2---:R-:W-:-:S03]  /*4230*/  IMAD.WIDE R82, R195, 0x4, R82 ;  /* 0x00000004c3527825 */ /* 0x004fc600078e0252 */
[----:B------:R2:W-:Y:S01]  /*4240*/  LDGSTS.E [R229+0x1600], desc[UR16][R48.64], P4 ;  /* 0x0160000030e57fae */ /* 0x0005e2000a121850 */
[----:B---3--:R-:W-:-:S03]  /*4250*/  IMAD.WIDE R54, R195, 0x4, R54 ;  /* 0x00000004c3367825 */ /* 0x008fc600078e0236 */
[----:B------:R3:W-:Y:S01]  /*4260*/  LDGSTS.E [R229+0x1a00], desc[UR16][R46.64], P4 ;  /* 0x01a000002ee57fae */ /* 0x0007e2000a121850 */
[----:B----4-:R-:W-:-:S03]  /*4270*/  IMAD.WIDE R52, R195, 0x4, R52 ;  /* 0x00000004c3347825 */ /* 0x010fc600078e0234 */
        /* <DEDUP_REMOVED lines=17> */
[----:B------:R-:W-:Y:S01]  /*4390*/  ISETP.NE.U32.AND P4, PT, R0, RZ, PT ;  /* 0x000000ff0000720c */ /* 0x000fe20003f85070 */
[----:B------:R-:W-:Y:S02]  /*43a0*/  IMAD.SHL.U32 R0, R194, 0x20, RZ ;  /* 0x00000020c2007824 */ /* 0x000fe400078e00ff */
[----:B------:R-:W0:Y:S01]  /*43b0*/  LDGDEPBAR ;  /* 0x00000000000079af */ /* 0x000e220000000000 */
[----:B-1----:R-:W-:-:S04]  /*43c0*/  IMAD.WIDE R34, R195, 0x4, R34 ;  /* 0x00000004c3227825 */ /* 0x002fc800078e0222 */
[C---:B------:R-:W-:Y:S01]  /*43d0*/  IMAD.WIDE R210, R0.reuse, 0x4, R210 ;  /* 0x0000000400d27825 */ /* 0x040fe200078e02d2 */
[----:B------:R-:W-:Y:S03]  /*43e0*/  BAR.SYNC.DEFER_BLOCKING 0x0 ;  /* 0x0000000000007b1d */ /* 0x000fe60000010000 */
[----:B------:R-:W-:-:S04]  /*43f0*/  IMAD.WIDE R86, R0, 0x4, R86 ;  /* 0x0000000400567825 */ /* 0x000fc800078e0256 */
[----:B------:R-:W-:-:S04]  /*4400*/  IMAD.WIDE R208, R0, 0x4, R208 ;  /* 0x0000000400d07825 */ /* 0x000fc800078e02d0 */
[----:B------:R-:W-:-:S04]  /*4410*/  IMAD.WIDE R26, R0, 0x4, R26 ;  /* 0x00000004001a7825 */ /* 0x000fc800078e021a */
[----:B------:R-:W-:-:S04]  /*4420*/  IMAD.WIDE R226, R0, 0x4, R226 ;  /* 0x0000000400e27825 */ /* 0x000fc800078e02e2 */
[----:B------:R-:W-:-:S04]  /*4430*/  IMAD.WIDE R224, R0, 0x4, R224 ;  /* 0x0000000400e07825 */ /* 0x000fc800078e02e0 */
[C---:B------:R-:W-:Y:S01]  /*4440*/  IMAD.WIDE R206, R0.reuse, 0x4, R206 ;  /* 0x0000000400ce7825 */ /* 0x040fe200078e02ce */
[----:B------:R-:W-:Y:S01]  /*4450*/  @!PT LDS RZ, [RZ] ;  /* 0x00000000fffff984 */ /* 0x000fe20000000800 */
[----:B------:R-:W-:Y:S01]  /*4460*/  @!PT LDS RZ, [RZ] ;  /* 0x00000000fffff984 */ /* 0x000fe20000000800 */
[----:B------:R-:W-:Y:S01]  /*4470*/  @!PT LDS RZ, [RZ] ;  /* 0x00000000fffff984 */ /* 0x000fe20000000800 */
[----:B------:R1:W-:Y:S01]  /*4480*/  LDGSTS.E [R243+0x1e000], desc[UR16][R210.64], P6 ;  /* 0x1e000000d2f37fae */ /* 0x0003e2000b121850 */
[----:B------:R-:W-:Y:S02]  /*4490*/  ISETP.GE.AND P6, PT, R23, UR4, PT ;  /* 0x0000000417007c0c */ /* 0x000fe4000bfc6270 */
[C---:B------:R-:W-:Y:S01]  /*44a0*/  IMAD.WIDE R222, R0.reuse, 0x4, R222 ;  /* 0x0000000400de7825 */ /* 0x040fe200078e02de */
[----:B------:R5:W-:Y:S01]  /*44b0*/  LDGSTS.E [R243+0x1e008], desc[UR16][R86.64], P5 ;  /* 0x1e00800056f37fae */ /* 0x000be2000a921850 */
[----:B------:R-:W-:Y:S02]  /*44c0*/  ISETP.GE.AND P5, PT, R95, UR4, PT ;  /* 0x000000045f007c0c */ /* 0x000fe4000bfa6270 */
[----:B------:R-:W-:Y:S01]  /*44d0*/  SEL R186, RZ, 0x4, P6 ;  /* 0x00000004ffba7807 */ /* 0x000fe20003000000 */
[----:B------:R5:W-:Y:S01]  /*44e0*/  LDGSTS.E [R241+0x1e000], desc[UR16][R208.64], P3 ;  /* 0x1e000000d0f17fae */ /* 0x000be20009921850 */
[----:B------:R-:W-:Y:S01]  /*44f0*/  SEL R188, RZ, 0x4, P5 ;  /* 0x00000004ffbc7807 */ /* 0x000fe20002800000 */
[----:B------:R-:W-:Y:S01]  /*4500*/  IMAD.WIDE R204, R0, 0x4, R204 ;  /* 0x0000000400cc7825 */ /* 0x000fe200078e02cc */
[----:B------:R-:W-:Y:S01]  /*4510*/  ISETP.NE.U32.AND P6, PT, R228, RZ, PT ;  /* 0x000000ffe400720c */ /* 0x000fe20003fc5070 */
[----:B------:R5:W-:Y:S01]  /*4520*/  LDGSTS.E [R241+0x1e008], desc[UR16][R26.64], P4 ;  /* 0x1e0080001af17fae */ /* 0x000be2000a121850 */
[----:B------:R-:W-:Y:S01]  /*4530*/  ISETP.GE.AND P5, PT, R99, UR4, PT ;  /* 0x0000000463007c0c */ /* 0x000fe2000bfa6270 */
[----:B------:R-:W-:Y:S01]  /*4540*/  IMAD.WIDE R220, R0, 0x4, R220 ;  /* 0x0000000400dc7825 */ /* 0x000fe200078e02dc */
[----:B------:R-:W-:-:S02]  /*4550*/  ISETP.NE.U32.AND P3, PT, R190, RZ, PT ;  /* 0x000000ffbe00720c */ /* 0x000fc40003f65070 */
[----:B------:R-:W-:Y:S01]  /*4560*/  SEL R190, RZ, 0x4, P5 ;  /* 0x00000004ffbe7807 */ /* 0x000fe20002800000 */
[C---:B------:R-:W-:Y:S01]  /*4570*/  IMAD.WIDE R202, R0.reuse, 0x4, R202 ;  /* 0x0000000400ca7825 */ /* 0x040fe200078e02ca */
[----:B------:R-:W-:Y:S02]  /*4580*/  ISETP.GE.AND P5, PT, R105, UR4, PT ;  /* 0x0000000469007c0c */ /* 0x000fe4000bfa6270 */
[----:B------:R-:W-:Y:S01]  /*4590*/  ISETP.NE.U32.AND P4, PT, R251, RZ, PT ;  /* 0x000000fffb00720c */ /* 0x000fe20003f85070 */
[C---:B------:R-:W-:Y:S01]  /*45a0*/  IMAD.WIDE R218, R0.reuse, 0x4, R218 ;  /* 0x0000000400da7825 */ /* 0x040fe200078e02da */
[----:B------:R-:W-:Y:S01]  /*45b0*/  SEL R228, RZ, 0x4, P5 ;  /* 0x00000004ffe47807 */ /* 0x000fe20002800000 */
[----:B------:R5:W-:Y:S01]  /*45c0*/  LDGSTS.E [R239+0x1e000], desc[UR16][R226.64], P6 ;  /* 0x1e000000e2ef7fae */ /* 0x000be2000b121850 */
[----:B------:R-:W-:Y:S01]  /*45d0*/  ISETP.GE.AND P5, PT, R107, UR4, PT ;  /* 0x000000046b007c0c */ /* 0x000fe2000bfa6270 */
[----:B------:R-:W-:Y:S01]  /*45e0*/  IMAD.WIDE R200, R0, 0x4, R200 ;  /* 0x0000000400c87825 */ /* 0x000fe200078e02c8 */
[----:B------:R-:W-:-:S02]  /*45f0*/  ISETP.NE.U32.AND P6, PT, R232, RZ, PT ;  /* 0x000000ffe800720c */ /* 0x000fc40003fc5070 */
[----:B------:R-:W-:Y:S01]  /*4600*/  SEL R232, RZ, 0x4, P5 ;  /* 0x00000004ffe87807 */ /* 0x000fe20002800000 */
[----:B------:R-:W-:Y:S01]  /*4610*/  IMAD.WIDE R216, R0, 0x4, R216 ;  /* 0x0000000400d87825 */ /* 0x000fe200078e02d8 */
[----:B------:R-:W-:-:S03]  /*4620*/  ISETP.NE.U32.AND P5, PT, R230, RZ, PT ;  /* 0x000000ffe600720c */ /* 0x000fc60003fa5070 */
[----:B------:R-:W-:-:S04]  /*4630*/  IMAD.WIDE R198, R0, 0x4, R198 ;  /* 0x0000000400c67825 */ /* 0x000fc800078e02c6 */
[----:B------:R-:W-:-:S04]  /*4640*/  IMAD.WIDE R214, R0, 0x4, R214 ;  /* 0x0000000400d67825 */ /* 0x000fc800078e02d6 */
[C---:B--2---:R-:W-:Y:S02]  /*4650*/  IMAD.WIDE R32, R195.reuse, 0x4, R32 ;  /* 0x00000004c3207825 */ /* 0x044fe400078e0220 */
[----:B------:R2:W-:Y:S01]  /*4660*/  LDGSTS.E [R239+0x1e008], desc[UR16][R224.64], P5 ;  /* 0x1e008000e0ef7fae */ /* 0x0005e2000a921850 */
[----:B------:R-:W-:Y:S01]  /*4670*/  ISETP.NE.U32.AND P5, PT, R234, RZ, PT ;  /* 0x000000ffea00720c */ /* 0x000fe20003fa5070 */
[C---:B---3--:R-:W-:Y:S02]  /*4680*/  IMAD.WIDE R30, R195.reuse, 0x4, R30 ;  /* 0x00000004c31e7825 */ /* 0x048fe400078e021e */
[----:B------:R3:W-:Y:S01]  /*4690*/  LDGSTS.E [R237+0x1e000], desc[UR16][R206.64], P3 ;  /* 0x1e000000ceed7fae */ /* 0x0007e20009921850 */
[----:B------:R-:W-:Y:S01]  /*46a0*/  ISETP.NE.U32.AND P3, PT, R236, RZ, PT ;  /* 0x000000ffec00720c */ /* 0x000fe20003f65070 */
[----:B----4-:R-:W-:Y:S02]  /*46b0*/  IMAD.WIDE R28, R195, 0x4, R28 ;  /* 0x00000004c31c7825 */ /* 0x010fe400078e021c */
[----:B------:R4:W-:Y:S01]  /*46c0*/  LDGSTS.E [R237+0x1e008], desc[UR16][R222.64], P4 ;  /* 0x1e008000deed7fae */ /* 0x0009e2000a121850 */
[----:B------:R-:W-:Y:S01]  /*46d0*/  ISETP.NE.U32.AND P4, PT, R238, RZ, PT ;  /* 0x000000ffee00720c */ /* 0x000fe20003f85070 */
[----:B-1----:R-:W-:-:S02]  /*46e0*/  IMAD.WIDE R210, R0, 0x4, R210 ;  /* 0x0000000400d27825 */ /* 0x002fc400078e02d2 */
[----:B------:R1:W-:Y:S01]  /*46f0*/  LDGSTS.E [R235+0x1e000], desc[UR16][R204.64], P6 ;  /* 0x1e000000cceb7fae */ /* 0x0003e2000b121850 */
[----:B------:R-:W-:Y:S01]  /*4700*/  ISETP.NE.U32.AND P6, PT, R240, RZ, PT ;  /* 0x000000fff000720c */ /* 0x000fe20003fc5070 */
[----:B-----5:R-:W-:Y:S02]  /*4710*/  IMAD.WIDE R86, R0, 0x4, R86 ;  /* 0x0000000400567825 */ /* 0x020fe400078e0256 */
[----:B------:R5:W-:Y:S01]  /*4720*/  LDGSTS.E [R235+0x1e008], desc[UR16][R220.64], P5 ;  /* 0x1e008000dceb7fae */ /* 0x000be2000a921850 */
[----:B------:R-:W-:Y:S01]  /*4730*/  ISETP.NE.U32.AND P5, PT, R242, RZ, PT ;  /* 0x000000fff200720c */ /* 0x000fe20003fa5070 */
[----:B------:R-:W-:Y:S02]  /*4740*/  IMAD.WIDE R208, R0, 0x4, R208 ;  /* 0x0000000400d07825 */ /* 0x000fe400078e02d0 */
[----:B------:R5:W-:Y:S01]  /*4750*/  LDGSTS.E [R233+0x1e000], desc[UR16][R202.64], P3 ;  /* 0x1e000000cae97fae */ /* 0x000be20009921850 */
[----:B------:R-:W-:Y:S01]  /*4760*/  ISETP.NE.U32.AND P3, PT, R244, RZ, PT ;  /* 0x000000fff400720c */ /* 0x000fe20003f65070 */
[----:B------:R-:W-:-:S02]  /*4770*/  IMAD.WIDE R26, R0, 0x4, R26 ;  /* 0x00000004001a7825 */ /* 0x000fc400078e021a */
[----:B------:R5:W-:Y:S01]  /*4780*/  LDGSTS.E [R233+0x1e008], desc[UR16][R218.64], P4 ;  /* 0x1e008000dae97fae */ /* 0x000be2000a121850 */
[----:B------:R-:W-:Y:S01]  /*4790*/  ISETP.NE.U32.AND P4, PT, R248, RZ, PT ;  /* 0x000000fff800720c */ /* 0x000fe20003f85070 */
[----:B------:R-:W-:Y:S02]  /*47a0*/  IMAD.WIDE R226, R0, 0x4, R226 ;  /* 0x0000000400e27825 */ /* 0x000fe400078e02e2 */
[----:B------:R5:W-:Y:S01]  /*47b0*/  LDGSTS.E [R231+0x1e000], desc[UR16][R200.64], P6 ;  /* 0x1e000000c8e77fae */ /* 0x000be2000b121850 */
[----:B------:R-:W-:Y:S01]  /*47c0*/  ISETP.NE.U32.AND P6, PT, R246, RZ, PT ;  /* 0x000000fff600720c */ /* 0x000fe20003fc5070 */
[C---:B--2---:R-:W-:Y:S02]  /*47d0*/  IMAD.WIDE R224, R0.reuse, 0x4, R224 ;  /* 0x0000000400e07825 */ /* 0x044fe400078e02e0 */
[----:B------:R2:W-:Y:S01]  /*47e0*/  LDGSTS.E [R231+0x1e008], desc[UR16][R216.64], P5 ;  /* 0x1e008000d8e77fae */ /* 0x0005e2000a921850 */
[----:B------:R-:W-:Y:S01]  /*47f0*/  ISETP.NE.U32.AND P5, PT, R249, RZ, PT ;  /* 0x000000fff900720c */ /* 0x000fe20003fa5070 */
[----:B---3--:R-:W-:-:S02]  /*4800*/  IMAD.WIDE R206, R0, 0x4, R206 ;  /* 0x0000000400ce7825 */ /* 0x008fc400078e02ce */
[----:B------:R3:W-:Y:S01]  /*4810*/  LDGSTS.E [R245+0x1e000], desc[UR16][R198.64], P3 ;  /* 0x1e000000c6f57fae */ /* 0x0007e20009921850 */
[----:B------:R-:W-:Y:S01]  /*4820*/  ISETP.NE.U32.AND P3, PT, R250, RZ, PT ;  /* 0x000000fffa00720c */ /* 0x000fe20003f65070 */
[----:B----4-:R-:W-:-:S04]  /*4830*/  IMAD.WIDE R222, R0, 0x4, R222 ;  /* 0x0000000400de7825 */ /* 0x010fc800078e02de */
[----:B------:R4:W-:Y:S01]  /*4840*/  LDGSTS.E [R245+0x1e008], desc[UR16][R214.64], P6 ;  /* 0x1e008000d6f57fae */ /* 0x0009e2000b121850 */
[----:B------:R-:W-:Y:S01]  /*4850*/  ISETP.NE.U32.AND P6, PT, R92, RZ, PT ;  /* 0x000000ff5c00720c */ /* 0x000fe20003fc5070 */
[C---:B-1----:R-:W-:Y:S02]  /*4860*/  IMAD.WIDE R204, R0.reuse, 0x4, R204 ;  /* 0x0000000400cc7825 */ /* 0x042fe400078e02cc */
[----:B------:R-:W0:Y:S02]  /*4870*/  LDGDEPBAR ;  /* 0x00000000000079af */ /* 0x000e240000000000 */
[C---:B-----5:R-:W-:Y:S02]  /*4880*/  IMAD.WIDE R220, R0.reuse, 0x4, R220 ;  /* 0x0000000400dc7825 */ /* 0x060fe400078e02dc */
[----:B------:R1:W-:Y:S02]  /*4890*/  LDGSTS.E [R247+0x4000], desc[UR16][R212.64], P0 ;  /* 0x04000000d4f77fae */ /* 0x0003e40008121850 */
[----:B------:R-:W-:-:S02]  /*48a0*/  IMAD.WIDE R202, R0, 0x4, R202 ;  /* 0x0000000400ca7825 */ /* 0x000fc400078e02ca */
[----:B------:R5:W-:Y:S02]  /*48b0*/  LDGSTS.E [R247+0x4400], desc[UR16][R84.64], P0 ;  /* 0x0440000054f77fae */ /* 0x000be40008121850 */
[C---:B------:R-:W-:Y:S02]  /*48c0*/  IMAD.WIDE R218, R0.reuse, 0x4, R218 ;  /* 0x0000000400da7825 */ /* 0x040fe400078e02da */
[----:B------:R5:W-:Y:S02]  /*48d0*/  LDGSTS.E [R247+0x4800], desc[UR16][R80.64], P0 ;  /* 0x0480000050f77fae */ /* 0x000be40008121850 */
[C---:B------:R-:W-:Y:S02]  /*48e0*/  IMAD.WIDE R200, R0.reuse, 0x4, R200 ;  /* 0x0000000400c87825 */ /* 0x040fe400078e02c8 */
[----:B------:R5:W-:Y:S02]  /*48f0*/  LDGSTS.E [R247+0x4c00], desc[UR16][R78.64], P0 ;  /* 0x04c000004ef77fae */ /* 0x000be40008121850 */
[----:B--2---:R-:W-:-:S02]  /*4900*/  IMAD.WIDE R216, R0, 0x4, R216 ;  /* 0x0000000400d87825 */ /* 0x004fc400078e02d8 */
[----:B------:R2:W-:Y:S02]  /*4910*/  LDGSTS.E [R247+0x5000], desc[UR16][R24.64], P0 ;  /* 0x0500000018f77fae */ /* 0x0005e40008121850 */
[C---:B---3--:R-:W-:Y:S02]  /*4920*/  IMAD.WIDE R198, R0.reuse, 0x4, R198 ;  /* 0x0000000400c67825 */ /* 0x048fe400078e02c6 */
[----:B------:R3:W-:Y:S02]  /*4930*/  LDGSTS.E [R247+0x5400], desc[UR16][R76.64], P0 ;  /* 0x054000004cf77fae */ /* 0x0007e40008121850 */
[----:B----4-:R-:W-:Y:S02]  /*4940*/  IMAD.WIDE R214, R0, 0x4, R214 ;  /* 0x0000000400d67825 */ /* 0x010fe400078e02d6 */
[----:B------:R4:W-:Y:S02]  /*4950*/  LDGSTS.E [R247+0x5800], desc[UR16][R74.64], P0 ;  /* 0x058000004af77fae */ /* 0x0009e40008121850 */
[----:B-1----:R-:W-:-:S02]  /*4960*/  IMAD.WIDE R212, R195, 0x4, R212 ;  /* 0x00000004c3d47825 */ /* 0x002fc400078e02d4 */
[----:B------:R1:W-:Y:S02]  /*4970*/  LDGSTS.E [R247+0x5c00], desc[UR16][R72.64], P0 ;  /* 0x05c0000048f77fae */ /* 0x0003e40008121850 */
[C---:B-----5:R-:W-:Y:S02]  /*4980*/  IMAD.WIDE R84, R195.reuse, 0x4, R84 ;  /* 0x00000004c3547825 */ /* 0x060fe400078e0254 */
[----:B------:R5:W-:Y:S02]  /*4990*/  LDGSTS.E [R247+0x6000], desc[UR16][R70.64], P0 ;  /* 0x0600000046f77fae */ /* 0x000be40008121850 */
[C---:B------:R-:W-:Y:S02]  /*49a0*/  IMAD.WIDE R80, R195.reuse, 0x4, R80 ;  /* 0x00000004c3507825 */ /* 0x040fe400078e0250 */
[----:B------:R5:W-:Y:S02]  /*49b0*/  LDGSTS.E [R247+0x6400], desc[UR16][R68.64], P0 ;  /* 0x0640000044f77fae */ /* 0x000be40008121850 */
[----:B------:R-:W-:-:S02]  /*49c0*/  IMAD.WIDE R78, R195, 0x4, R78 ;  /* 0x00000004c34e7825 */ /* 0x000fc400078e024e */
[----:B------:R5:W-:Y:S02]  /*49d0*/  LDGSTS.E [R247+0x6800], desc[UR16][R66.64], P0 ;  /* 0x0680000042f77fae */ /* 0x000be40008121850 */
[C---:B--2---:R-:W-:Y:S02]  /*49e0*/  IMAD.WIDE R24, R195.reuse, 0x4, R24 ;  /* 0x00000004c3187825 */ /* 0x044fe400078e0218 */
[----:B------:R2:W-:Y:S02]  /*49f0*/  LDGSTS.E [R247+0x6c00], desc[UR16][R64.64], P0 ;  /* 0x06c0000040f77fae */ /* 0x0005e40008121850 */
[C---:B---3--:R-:W-:Y:S02]  /*4a00*/  IMAD.WIDE R76, R195.reuse, 0x4, R76 ;  /* 0x00000004c34c7825 */ /* 0x048fe400078e024c */
[----:B------:R3:W-:Y:S02]  /*4a10*/  LDGSTS.E [R247+0x7000], desc[UR16][R62.64], P0 ;  /* 0x070000003ef77fae */ /* 0x0007e40008121850 */
[----:B----4-:R-:W-:-:S02]  /*4a20*/  IMAD.WIDE R74, R195, 0x4, R74 ;  /* 0x00000004c34a7825 */ /* 0x010fc400078e024a */
[----:B------:R4:W-:Y:S02]  /*4a30*/  LDGSTS.E [R247+0x7400], desc[UR16][R60.64], P0 ;  /* 0x074000003cf77fae */ /* 0x0009e40008121850 */
[C---:B-1----:R-:W-:Y:S02]  /*4a40*/  IMAD.WIDE R72, R195.reuse, 0x4, R72 ;  /* 0x00000004c3487825 */ /* 0x042fe400078e0248 */
[----:B------:R1:W-:Y:S02]  /*4a50*/  LDGSTS.E [R247+0x7800], desc[UR16][R58.64], P0 ;  /* 0x078000003af77fae */ /* 0x0003e40008121850 */
[C---:B-----5:R-:W-:Y:S02]  /*4a60*/  IMAD.WIDE R70, R195.reuse, 0x4, R70 ;  /* 0x00000004c3467825 */ /* 0x060fe400078e0246 */
[----:B------:R5:W-:Y:S02]  /*4a70*/  LDGSTS.E [R247+0x7c00], desc[UR16][R56.64], P0 ;  /* 0x07c0000038f77fae */ /* 0x000be40008121850 */
[----:B------:R-:W-:-:S02]  /*4a80*/  IMAD.WIDE R68, R195, 0x4, R68 ;  /* 0x00000004c3447825 */ /* 0x000fc400078e0244 */
[----:B------:R5:W-:Y:S02]  /*4a90*/  LDGSTS.E [R229+0x4200], desc[UR16][R196.64], P0 ;  /* 0x04200000c4e57fae */ /* 0x000be40008121850 */
[C---:B------:R-:W-:Y:S02]  /*4aa0*/  IMAD.WIDE R66, R195.reuse, 0x4, R66 ;  /* 0x00000004c3427825 */ /* 0x040fe400078e0242 */
[----:B------:R5:W-:Y:S02]  /*4ab0*/  LDGSTS.E [R229+0x4600], desc[UR16][R82.64], P0 ;  /* 0x0460000052e57fae */ /* 0x000be40008121850 */
[C---:B--2---:R-:W-:Y:S02]  /*4ac0*/  IMAD.WIDE R64, R195.reuse, 0x4, R64 ;  /* 0x00000004c3407825 */ /* 0x044fe400078e0240 */
[----:B------:R2:W-:Y:S02]  /*4ad0*/  LDGSTS.E [R229+0x4a00], desc[UR16][R54.64], P0 ;  /* 0x04a0000036e57fae */ /* 0x0005e40008121850 */
[----:B---3--:R-:W-:-:S02]  /*4ae0*/  IMAD.WIDE R62, R195, 0x4, R62 ;  /* 0x00000004c33e7825 */ /* 0x008fc400078e023e */
[----:B------:R3:W-:Y:S02]  /*4af0*/  LDGSTS.E [R229+0x4e00], desc[UR16][R52.64], P0 ;  /* 0x04e0000034e57fae */ /* 0x0007e40008121850 */
[C---:B----4-:R-:W-:Y:S02]  /*4b00*/  IMAD.WIDE R60, R195.reuse, 0x4, R60 ;  /* 0x00000004c33c7825 */ /* 0x050fe400078e023c */
[----:B------:R4:W-:Y:S02]  /*4b10*/  LDGSTS.E [R229+0x5200], desc[UR16][R50.64], P0 ;  /* 0x0520000032e57fae */ /* 0x0009e40008121850 */
[C---:B-1----:R-:W-:Y:S02]  /*4b20*/  IMAD.WIDE R58, R195.reuse, 0x4, R58 ;  /* 0x00000004c33a7825 */ /* 0x042fe400078e023a */
[----:B------:R1:W-:Y:S02]  /*4b30*/  LDGSTS.E [R229+0x5600], desc[UR16][R48.64], P0 ;  /* 0x0560000030e57fae */ /* 0x0003e40008121850 */
[----:B-----5:R-:W-:-:S02]  /*4b40*/  IMAD.WIDE R56, R195, 0x4, R56 ;  /* 0x00000004c3387825 */ /* 0x020fc400078e0238 */
        /* <DEDUP_REMOVED lines=9> */
[C---:B----4-:R-:W-:Y:S02]  /*4be0*/  IMAD.WIDE R50, R195.reuse, 0x4, R50 ;  /* 0x00000004c3327825 */ /* 0x050fe400078e0232 */
        /* <DEDUP_REMOVED lines=8> */
[----:B------:R5:W-:Y:S01]  /*4c70*/  LDGSTS.E [R229+0x7e00], desc[UR16][R28.64], P0 ;  /* 0x07e000001ce57fae */ /* 0x000be20008121850 */
[----:B------:R-:W-:Y:S01]  /*4c80*/  ISETP.NE.U32.AND P0, PT, R94, RZ, PT ;  /* 0x000000ff5e00720c */ /* 0x000fe20003f05070 */
[C---:B--2---:R-:W-:Y:S02]  /*4c90*/  IMAD.WIDE R40, R195.reuse, 0x4, R40 ;  /* 0x00000004c3287825 */ /* 0x044fe400078e0228 */
[----:B------:R-:W0:Y:S02]  /*4ca0*/  LDGDEPBAR ;  /* 0x00000000000079af */ /* 0x000e240000000000 */
[C---:B---3--:R-:W-:Y:S01]  /*4cb0*/  IMAD.WIDE R38, R195.reuse, 0x4, R38 ;  /* 0x00000004c3267825 */ /* 0x048fe200078e0226 */
[----:B------:R-:W-:Y:S03]  /*4cc0*/  BAR.SYNC.DEFER_BLOCKING 0x0 ;  /* 0x0000000000007b1d */ /* 0x000fe60000010000 */
[----:B----4-:R-:W-:-:S04]  /*4cd0*/  IMAD.WIDE R36, R195, 0x4, R36 ;  /* 0x00000004c3247825 */ /* 0x010fc800078e0224 */
[----:B-1----:R-:W-:-:S04]  /*4ce0*/  IMAD.WIDE R34, R195, 0x4, R34 ;  /* 0x00000004c3227825 */ /* 0x002fc800078e0222 */
[----:B-----5:R-:W-:-:S04]  /*4cf0*/  IMAD.WIDE R32, R195, 0x4, R32 ;  /* 0x00000004c3207825 */ /* 0x020fc800078e0220 */
[----:B------:R-:W-:-:S04]  /*4d00*/  IMAD.WIDE R30, R195, 0x4, R30 ;  /* 0x00000004c31e7825 */ /* 0x000fc800078e021e */
[----:B------:R-:W-:Y:S01]  /*4d10*/  IMAD.WIDE R28, R195, 0x4, R28 ;  /* 0x00000004c31c7825 */ /* 0x000fe200078e021c */
[----:B------:R-:W-:Y:S01]  /*4d20*/  @!PT LDS RZ, [RZ] ;  /* 0x00000000fffff984 */ /* 0x000fe20000000800 */
[----:B------:R-:W-:Y:S01]  /*4d30*/  @!PT LDS RZ, [RZ] ;  /* 0x00000000fffff984 */ /* 0x000fe20000000800 */
[----:B------:R-:W-:Y:S01]  /*4d40*/  @!PT LDS RZ, [RZ] ;  /* 0x00000000fffff984 */ /* 0x000fe20000000800 */
[----:B------:R1:W-:Y:S01]  /*4d50*/  LDGSTS.E [R243+0x20000], desc[UR16][R210.64], P4 ;  /* 0x20000000d2f37fae */ /* 0x0003e2000a121850 */
[----:B------:R-:W-:-:S03]  /*4d60*/  ISETP.NE.U32.AND P4, PT, R96, RZ, PT ;  /* 0x000000ff6000720c */ /* 0x000fc60003f85070 */
[----:B------:R2:W-:Y:S01]  /*4d70*/  LDGSTS.E [R243+0x20008], desc[UR16][R86.64], P5 ;  /* 0x2000800056f37fae */ /* 0x0005e2000a921850 */
[----:B------:R-:W-:-:S03]  /*4d80*/  ISETP.NE.U32.AND P5, PT, R98, RZ, PT ;  /* 0x000000ff6200720c */ /* 0x000fc60003fa5070 */
[----:B------:R3:W-:Y:S01]  /*4d90*/  LDGSTS.E [R241+0x20000], desc[UR16][R208.64], P3 ;  /* 0x20000000d0f17fae */ /* 0x0007e20009921850 */
[----:B------:R-:W-:-:S03]  /*4da0*/  ISETP.NE.U32.AND P3, PT, R100, RZ, PT ;  /* 0x000000ff6400720c */ /* 0x000fc60003f65070 */
[----:B------:R4:W-:Y:S01]  /*4db0*/  LDGSTS.E [R241+0x20008], desc[UR16][R26.64], P6 ;  /* 0x200080001af17fae */ /* 0x0009e2000b121850 */
[----:B------:R-:W-:Y:S01]  /*4dc0*/  ISETP.NE.U32.AND P6, PT, R102, RZ, PT ;  /* 0x000000ff6600720c */ /* 0x000fe20003fc5070 */
[----:B-1----:R-:W-:Y:S02]  /*4dd0*/  IMAD.WIDE R210, R0, 0x4, R210 ;  /* 0x0000000400d27825 */ /* 0x002fe400078e02d2 */
[----:B------:R1:W-:Y:S01]  /*4de0*/  LDGSTS.E [R239+0x20000], desc[UR16][R226.64], P0 ;  /* 0x20000000e2ef7fae */ /* 0x0003e20008121850 */
[----:B------:R-:W-:Y:S01]  /*4df0*/  ISETP.NE.U32.AND P0, PT, R104, RZ, PT ;  /* 0x000000ff6800720c */ /* 0x000fe20003f05070 */
[----:B--2---:R-:W-:Y:S02]  /*4e00*/  IMAD.WIDE R86, R0, 0x4, R86 ;  /* 0x0000000400567825 */ /* 0x004fe400078e0256 */
[----:B------:R2:W-:Y:S01]  /*4e10*/  LDGSTS.E [R239+0x20008], desc[UR16][R224.64], P4 ;  /* 0x20008000e0ef7fae */ /* 0x0005e2000a121850 */
[----:B------:R-:W-:Y:S01]  /*4e20*/  ISETP.NE.U32.AND P4, PT, R106, RZ, PT ;  /* 0x000000ff6a00720c */ /* 0x000fe20003f85070 */
[----:B---3--:R-:W-:-:S02]  /*4e30*/  IMAD.WIDE R208, R0, 0x4, R208 ;  /* 0x0000000400d07825 */ /* 0x008fc400078e02d0 */
[----:B------:R3:W-:Y:S01]  /*4e40*/  LDGSTS.E [R237+0x20000], desc[UR16][R206.64], P5 ;  /* 0x20000000ceed7fae */ /* 0x0007e2000a921850 */
[----:B------:R-:W-:Y:S01]  /*4e50*/  ISETP.NE.U32.AND P5, PT, R108, RZ, PT ;  /* 0x000000ff6c00720c */ /* 0x000fe20003fa5070 */
[----:B----4-:R-:W-:Y:S02]  /*4e60*/  IMAD.WIDE R26, R0, 0x4, R26 ;  /* 0x00000004001a7825 */ /* 0x010fe400078e021a */
[----:B------:R4:W-:Y:S01]  /*4e70*/  LDGSTS.E [R237+0x20008], desc[UR16][R222.64], P3 ;  /* 0x20008000deed7fae */ /* 0x0009e20009921850 */
[----:B------:R-:W-:Y:S01]  /*4e80*/  ISETP.NE.U32.AND P3, PT, R110, RZ, PT ;  /* 0x000000ff6e00720c */ /* 0x000fe20003f65070 */
[----:B-1----:R-:W-:Y:S02]  /*4e90*/  IMAD.WIDE R226, R0, 0x4, R226 ;  /* 0x0000000400e27825 */ /* 0x002fe400078e02e2 */
[----:B------:R1:W-:Y:S01]  /*4ea0*/  LDGSTS.E [R235+0x20000], desc[UR16][R204.64], P6 ;  /* 0x20000000cceb7fae */ /* 0x0003e2000b121850 */
[----:B------:R-:W-:Y:S01]  /*4eb0*/  ISETP.NE.U32.AND P6, PT, R112, RZ, PT ;  /* 0x000000ff7000720c */ /* 0x000fe20003fc5070 */
[----:B--2---:R-:W-:-:S02]  /*4ec0*/  IMAD.WIDE R224, R0, 0x4, R224 ;  /* 0x0000000400e07825 */ /* 0x004fc400078e02e0 */
[----:B------:R2:W-:Y:S01]  /*4ed0*/  LDGSTS.E [R235+0x20008], desc[UR16][R220.64], P0 ;  /* 0x20008000dceb7fae */ /* 0x0005e20008121850 */
[----:B------:R-:W-:Y:S01]  /*4ee0*/  ISETP.NE.U32.AND P0, PT, R114, RZ, PT ;  /* 0x000000ff7200720c */ /* 0x000fe20003f05070 */
[----:B---3--:R-:W-:Y:S02]  /*4ef0*/  IMAD.WIDE R206, R0, 0x4, R206 ;  /* 0x0000000400ce7825 */ /* 0x008fe400078e02ce */
        /* <DEDUP_REMOVED lines=8> */
[----:B--2---:R-:W-:Y:S02]  /*4f80*/  IMAD.WIDE R220, R0, 0x4, R220 ;  /* 0x0000000400dc7825 */ /* 0x004fe400078e02dc */
[----:B------:R2:W-:Y:S01]  /*4f90*/  LDGSTS.E [R231+0x20008], desc[UR16][R216.64], P6 ;  /* 0x20008000d8e77fae */ /* 0x0005e2000b121850 */
[----:B------:R-:W-:Y:S01]  /*4fa0*/  ISETP.NE.U32.AND P6, PT, R120, RZ, PT ;  /* 0x000000ff7800720c */ /* 0x000fe20003fc5070 */
[----:B---3--:R-:W-:Y:S02]  /*4fb0*/  IMAD.WIDE R202, R0, 0x4, R202 ;  /* 0x0000000400ca7825 */ /* 0x008fe400078e02ca */
[----:B------:R3:W-:Y:S01]  /*4fc0*/  LDGSTS.E [R245+0x20000], desc[UR16][R198.64], P0 ;  /* 0x20000000c6f57fae */ /* 0x0007e20008121850 */
[----:B------:R-:W-:Y:S01]  /*4fd0*/  ISETP.NE.U32.AND P0, PT, R122, RZ, PT ;  /* 0x000000ff7a00720c */ /* 0x000fe20003f05070 */
[----:B----4-:R-:W-:-:S02]  /*4fe0*/  IMAD.WIDE R218, R0, 0x4, R218 ;  /* 0x0000000400da7825 */ /* 0x010fc400078e02da */
[----:B------:R4:W-:Y:S01]  /*4ff0*/  LDGSTS.E [R245+0x20008], desc[UR16][R214.64], P4 ;  /* 0x20008000d6f57fae */ /* 0x0009e2000a121850 */
[----:B------:R-:W-:Y:S01]  /*5000*/  ISETP.NE.U32.AND P4, PT, R124, RZ, PT ;  /* 0x000000ff7c00720c */ /* 0x000fe20003f85070 */
[C---:B-1----:R-:W-:Y:S02]  /*5010*/  IMAD.WIDE R200, R0.reuse, 0x4, R200 ;  /* 0x0000000400c87825 */ /* 0x042fe400078e02c8 */
[----:B------:R-:W0:Y:S02]  /*5020*/  LDGDEPBAR ;  /* 0x00000000000079af */ /* 0x000e240000000000 */
[C---:B--2---:R-:W-:Y:S02]  /*5030*/  IMAD.WIDE R216, R0.reuse, 0x4, R216 ;  /* 0x0000000400d87825 */ /* 0x044fe400078e02d8 */
[----:B------:R1:W-:Y:S02]  /*5040*/  LDGSTS.E [R247+0x8000], desc[UR16][R212.64], P1 ;  /* 0x08000000d4f77fae */ /* 0x0003e40008921850 */
[----:B---3--:R-:W-:-:S02]  /*5050*/  IMAD.WIDE R198, R0, 0x4, R198 ;  /* 0x0000000400c67825 */ /* 0x008fc400078e02c6 */
[----:B------:R2:W-:Y:S02]  /*5060*/  LDGSTS.E [R247+0x8400], desc[UR16][R84.64], P1 ;  /* 0x0840000054f77fae */ /* 0x0005e40008921850 */
[----:B----4-:R-:W-:Y:S02]  /*5070*/  IMAD.WIDE R214, R0, 0x4, R214 ;  /* 0x0000000400d67825 */ /* 0x010fe400078e02d6 */
        /* <DEDUP_REMOVED lines=59> */
[C---:B-1----:R-:W-:Y:S02]  /*5430*/  IMAD.WIDE R34, R195.reuse, 0x4, R34 ;  /* 0x00000004c3227825 */ /* 0x042fe400078e0222 */
[----:B------:R-:W0:Y:S02]  /*5440*/  LDGDEPBAR ;  /* 0x00000000000079af */ /* 0x000e240000000000 */
[C---:B--2---:R-:W-:Y:S01]  /*5450*/  IMAD.WIDE R32, R195.reuse, 0x4, R32 ;  /* 0x00000004c3207825 */ /* 0x044fe200078e0220 */
[----:B------:R-:W-:Y:S03]  /*5460*/  BAR.SYNC.DEFER_BLOCKING 0x0 ;  /* 0x0000000000007b1d */ /* 0x000fe60000010000 */
[----:B---3--:R-:W-:-:S04]  /*5470*/  IMAD.WIDE R30, R195, 0x4, R30 ;  /* 0x00000004c31e7825 */ /* 0x008fc800078e021e */
[----:B----4-:R-:W-:Y:S01]  /*5480*/  IMAD.WIDE R28, R195, 0x4, R28 ;  /* 0x00000004c31c7825 */ /* 0x010fe200078e021c */
        /* <DEDUP_REMOVED lines=135> */
[----:B------:R-:W-:Y:S01]  /*5d00*/  ISETP.GT.AND P2, PT, R8, 0xbf, PT ;  /* 0x000000bf0800780c */ /* 0x000fe20003f44270 */
[----:B---3--:R-:W-:-:S02]  /*5d10*/  IMAD.WIDE R208, R0, 0x4, R208 ;  /* 0x0000000400d07825 */ /* 0x008fc400078e02d0 */
[----:B------:R3:W-:Y:S01]  /*5d20*/  LDGSTS.E [R237+0x24000], desc[UR16][R206.64], P6 ;  /* 0x24000000ceed7fae */ /* 0x0007e2000b121850 */
[----:B------:R-:W-:Y:S01]  /*5d30*/  ISETP.NE.U32.AND P6, PT, R172, RZ, PT ;  /* 0x000000ffac00720c */ /* 0x000fe20003fc5070 */
[----:B----4-:R-:W-:Y:S01]  /*5d40*/  IMAD.WIDE R26, R0, 0x4, R26 ;  /* 0x00000004001a7825 */ /* 0x010fe200078e021a */
[----:B------:R-:W-:Y:S01]  /*5d50*/  SEL R184, R184, RZ, P2 ;  /* 0x000000ffb8b87207 */ /* 0x000fe20001000000 */
[----:B------:R4:W-:Y:S01]  /*5d60*/  LDGSTS.E [R237+0x24008], desc[UR16][R222.64], P0 ;  /* 0x24008000deed7fae */ /* 0x0009e20008121850 */
[----:B------:R-:W-:Y:S01]  /*5d70*/  ISETP.NE.U32.AND P0, PT, R174, RZ, PT ;  /* 0x000000ffae00720c */ /* 0x000fe20003f05070 */
[----:B-1----:R-:W-:Y:S01]  /*5d80*/  IMAD.WIDE R226, R0, 0x4, R226 ;  /* 0x0000000400e27825 */ /* 0x002fe200078e02e2 */
[----:B------:R-:W-:Y:S01]  /*5d90*/  SEL R186, R186, RZ, P2 ;  /* 0x000000ffbaba7207 */ /* 0x000fe20001000000 */
[----:B------:R1:W-:Y:S01]  /*5da0*/  LDGSTS.E [R235+0x24000], desc[UR16][R204.64], P4 ;  /* 0x24000000cceb7fae */ /* 0x0003e2000a121850 */
[----:B------:R-:W-:Y:S01]  /*5db0*/  ISETP.NE.U32.AND P4, PT, R184, RZ, PT ;  /* 0x000000ffb800720c */ /* 0x000fe20003f85070 */
[----:B--2---:R-:W-:Y:S01]  /*5dc0*/  IMAD.WIDE R224, R0, 0x4, R224 ;  /* 0x0000000400e07825 */ /* 0x004fe200078e02e0 */
[----:B------:R-:W-:Y:S01]  /*5dd0*/  SEL R188, R188, RZ, P2 ;  /* 0x000000ffbcbc7207 */ /* 0x000fe20001000000 */
[----:B------:R2:W-:Y:S01]  /*5de0*/  LDGSTS.E [R235+0x24008], desc[UR16][R220.64], P1 ;  /* 0x24008000dceb7fae */ /* 0x0005e20008921850 */
[----:B------:R-:W-:Y:S01]  /*5df0*/  ISETP.NE.U32.AND P1, PT, R176, RZ, PT ;  /* 0x000000ffb000720c */ /* 0x000fe20003f25070 */
[----:B---3--:R-:W-:Y:S01]  /*5e00*/  IMAD.WIDE R206, R0, 0x4, R206 ;  /* 0x0000000400ce7825 */ /* 0x008fe200078e02ce */
[----:B------:R-:W-:Y:S01]  /*5e10*/  SEL R190, R190, RZ, P2 ;  /* 0x000000ffbebe7207 */ /* 0x000fe20001000000 */
        /* <DEDUP_REMOVED lines=20> */
[----:B------:R-:W0:Y:S02]  /*5f60*/  LDGDEPBAR ;  /* 0x00000000000079af */ /* 0x000e240000000000 */
[C---:B--2---:R-:W-:Y:S02]  /*5f70*/  IMAD.WIDE R216, R0.reuse, 0x4, R216 ;  /* 0x0000000400d87825 */ /* 0x044fe400078e02d8 */
[----:B------:R1:W-:Y:S02]  /*5f80*/  LDGSTS.E [R247+0x10000], desc[UR16][R212.64], P5 ;  /* 0x10000000d4f77fae */ /* 0x0003e4000a921850 */
[C---:B---3--:R-:W-:Y:S02]  /*5f90*/  IMAD.WIDE R198, R0.reuse, 0x4, R198 ;  /* 0x0000000400c67825 */ /* 0x048fe400078e02c6 */
[----:B------:R2:W-:Y:S02]  /*5fa0*/  LDGSTS.E [R247+0x10400], desc[UR16][R84.64], P5 ;  /* 0x1040000054f77fae */ /* 0x0005e4000a921850 */
[----:B----4-:R-:W-:-:S02]  /*5fb0*/  IMAD.WIDE R214, R0, 0x4, R214 ;  /* 0x0000000400d67825 */ /* 0x010fc400078e02d6 */
        /* <DEDUP_REMOVED lines=55> */
[----:B------:R-:W-:Y:S01]  /*6330*/  LDGSTS.E [R229+0x13a00], desc[UR16][R30.64], P5 ;  /* 0x13a000001ee57fae */ /* 0x000fe2000a921850 */
[----:B----4-:R-:W-:-:S03]  /*6340*/  IMAD.WIDE R36, R195, 0x4, R36 ;  /* 0x00000004c3247825 */ /* 0x010fc600078e0224 */
[----:B------:R-:W-:Y:S01]  /*6350*/  LDGSTS.E [R229+0x13e00], desc[UR16][R28.64], P5 ;  /* 0x13e000001ce57fae */ /* 0x000fe2000a921850 */
[----:B------:R-:W-:Y:S01]  /*6360*/  ISETP.GE.AND P5, PT, R173, UR4, PT ;  /* 0x00000004ad007c0c */ /* 0x000fe2000bfa6270 */
[C---:B-1----:R-:W-:Y:S02]  /*6370*/  IMAD.WIDE R34, R195.reuse, 0x4, R34 ;  /* 0x00000004c3227825 */ /* 0x042fe400078e0222 */
[----:B------:R-:W0:Y:S01]  /*6380*/  LDGDEPBAR ;  /* 0x00000000000079af */ /* 0x000e220000000000 */
[----:B------:R-:W-:Y:S01]  /*6390*/  SEL R92, RZ, 0x4, P5 ;  /* 0x00000004ff5c7807 */ /* 0x000fe20002800000 */
[----:B--2---:R-:W-:Y:S01]  /*63a0*/  IMAD.WIDE R32, R195, 0x4, R32 ;  /* 0x00000004c3207825 */ /* 0x004fe200078e0220 */
[----:B------:R-:W-:Y:S01]  /*63b0*/  BAR.SYNC.DEFER_BLOCKING 0x0 ;  /* 0x0000000000007b1d */ /* 0x000fe20000010000 */
[----:B------:R-:W-:Y:S02]  /*63c0*/  ISETP.GE.AND P5, PT, R177, UR4, PT ;  /* 0x00000004b1007c0c */ /* 0x000fe4000bfa6270 */
[----:B------:R-:W-:-:S03]  /*63d0*/  SEL R92, R92, RZ, P2 ;  /* 0x000000ff5c5c7207 */ /* 0x000fc60001000000 */
[----:B------:R-:W-:Y:S01]  /*63e0*/  @!PT LDS RZ, [RZ] ;  /* 0x00000000fffff984 */ /* 0x000fe20000000800 */
[----:B------:R-:W-:Y:S01]  /*63f0*/  @!PT LDS RZ, [RZ] ;  /* 0x00000000fffff984 */ /* 0x000fe20000000800 */
[----:B------:R-:W-:Y:S01]  /*6400*/  @!PT LDS RZ, [RZ] ;  /* 0x00000000fffff984 */ /* 0x000fe20000000800 */
[----:B------:R-:W-:Y:S01]  /*6410*/  LDGSTS.E [R243+0x26000], desc[UR16][R210.64], P4 ;  /* 0x26000000d2f37fae */ /* 0x000fe2000a121850 */
[----:B------:R-:W-:-:S03]  /*6420*/  ISETP.NE.U32.AND P4, PT, R232, RZ, PT ;  /* 0x000000ffe800720c */ /* 0x000fc60003f85070 */
[----:B------:R1:W-:Y:S01]  /*6430*/  LDGSTS.E [R243+0x26008], desc[UR16][R86.64], P0 ;  /* 0x2600800056f37fae */ /* 0x0003e20008121850 */
[----:B------:R-:W-:-:S03]  /*6440*/  ISETP.GE.AND P0, PT, R175, UR4, PT ;  /* 0x00000004af007c0c */ /* 0x000fc6000bf06270 */
[----:B------:R-:W-:Y:S01]  /*6450*/  LDGSTS.E [R241+0x26000], desc[UR16][R208.64], P1 ;  /* 0x26000000d0f17fae */ /* 0x000fe20008921850 */
[----:B------:R-:W-:Y:S02]  /*6460*/  SEL R94, RZ, 0x4, P0 ;  /* 0x00000004ff5e7807 */ /* 0x000fe40000000000 */
[----:B------:R-:W-:Y:S01]  /*6470*/  ISETP.NE.U32.AND P0, PT, R92, RZ, PT ;  /* 0x000000ff5c00720c */ /* 0x000fe20003f05070 */
[----:B------:R2:W-:Y:S01]  /*6480*/  LDGSTS.E [R241+0x26008], desc[UR16][R26.64], P3 ;  /* 0x260080001af17fae */ /* 0x0005e20009921850 */
[----:B------:R-:W-:Y:S02]  /*6490*/  SEL R94, R94, RZ, P2 ;  /* 0x000000ff5e5e7207 */ /* 0x000fe40001000000 */
[----:B------:R-:W-:Y:S01]  /*64a0*/  ISETP.GE.AND P3, PT, R179, UR4, PT ;  /* 0x00000004b3007c0c */ /* 0x000fe2000bf66270 */
[----:B------:R-:W-:Y:S01]  /*64b0*/  LDGSTS.E [R239+0x26000], desc[UR16][R226.64], P6 ;  /* 0x26000000e2ef7fae */ /* 0x000fe2000b121850 */
[----:B-1----:R-:W-:Y:S02]  /*64c0*/  SEL R86, RZ, 0x4, P5 ;  /* 0x00000004ff567807 */ /* 0x002fe40002800000 */
[----:B------:R-:W-:Y:S01]  /*64d0*/  ISETP.NE.U32.AND P1, PT, R94, RZ, PT ;  /* 0x000000ff5e00720c */ /* 0x000fe20003f25070 */
[----:B------:R-:W-:Y:S01]  /*64e0*/  LDGSTS.E [R239+0x26008], desc[UR16][R224.64], P4 ;  /* 0x26008000e0ef7fae */ /* 0x000fe2000a121850 */
[----:B------:R-:W-:-:S02]  /*64f0*/  SEL R86, R86, RZ, P2 ;  /* 0x000000ff56567207 */ /* 0x000fc40001000000 */
[----:B------:R-:W-:Y:S01]  /*6500*/  SEL R87, RZ, 0x4, P3 ;  /* 0x00000004ff577807 */ /* 0x000fe20001800000 */
[----:B------:R-:W-:Y:S01]  /*6510*/  LDGSTS.E [R237+0x26000], desc[UR16][R206.64], P0 ;  /* 0x26000000ceed7fae */ /* 0x000fe20008121850 */
[----:B------:R-:W-:Y:S02]  /*6520*/  ISETP.NE.U32.AND P3, PT, R86, RZ, PT ;  /* 0x000000ff5600720c */ /* 0x000fe40003f65070 */
[----:B------:R-:W-:Y:S01]  /*6530*/  ISETP.GE.AND P6, PT, R183, UR4, PT ;  /* 0x00000004b7007c0c */ /* 0x000fe2000bfc6270 */
[----:B------:R-:W1:Y:S01]  /*6540*/  S2R R92, SR_TID.X ;  /* 0x00000000005c7919 */ /* 0x000e620000002100 */
[----:B------:R-:W-:Y:S02]  /*6550*/  ISETP.GE.AND P5, PT, R181, UR4, PT ;  /* 0x00000004b5007c0c */ /* 0x000fe4000bfa6270 */
[----:B--2---:R-:W-:Y:S01]  /*6560*/  SEL R26, RZ, 0x4, P6 ;  /* 0x00000004ff1a7807 */ /* 0x004fe20003000000 */
[----:B------:R-:W-:Y:S01]  /*6570*/  LDGSTS.E [R237+0x26008], desc[UR16][R222.64], P1 ;  /* 0x26008000deed7fae */ /* 0x000fe20008921850 */
[----:B------:R-:W-:-:S02]  /*6580*/  ISETP.GE.AND P6, PT, R185, UR4, PT ;  /* 0x00000004b9007c0c */ /* 0x000fc4000bfc6270 */
[----:B------:R-:W-:Y:S02]  /*6590*/  SEL R26, R26, RZ, P2 ;  /* 0x000000ff1a1a7207 */ /* 0x000fe40001000000 */
[----:B------:R-:W-:Y:S01]  /*65a0*/  SEL R27, RZ, 0x4, P6 ;  /* 0x00000004ff1b7807 */ /* 0x000fe20003000000 */
[----:B------:R-:W-:Y:S01]  /*65b0*/  LDGSTS.E [R235+0x26000], desc[UR16][R204.64], P3 ;  /* 0x26000000cceb7fae */ /* 0x000fe20009921850 */
[----:B------:R-:W-:Y:S02]  /*65c0*/  ISETP.GE.AND P1, PT, R187, UR4, PT ;  /* 0x00000004bb007c0c */ /* 0x000fe4000bf26270 */
[----:B------:R-:W-:Y:S02]  /*65d0*/  SEL R86, RZ, 0x4, P5 ;  /* 0x00000004ff567807 */ /* 0x000fe40002800000 */
[----:B------:R-:W-:Y:S02]  /*65e0*/  SEL R87, R87, RZ, P2 ;  /* 0x000000ff57577207 */ /* 0x000fe40001000000 */
[----:B------:R-:W-:-:S02]  /*65f0*/  ISETP.NE.U32.AND P0, PT, R26, RZ, PT ;  /* 0x000000ff1a00720c */ /* 0x000fc40003f05070 */
[----:B------:R-:W-:Y:S02]  /*6600*/  SEL R27, R27, RZ, P2 ;  /* 0x000000ff1b1b7207 */ /* 0x000fe40001000000 */
[----:B------:R-:W-:Y:S02]  /*6610*/  ISETP.GE.AND P3, PT, R189, UR4, PT ;  /* 0x00000004bd007c0c */ /* 0x000fe4000bf66270 */
[----:B------:R-:W-:Y:S02]  /*6620*/  SEL R26, RZ, 0x4, P1 ;  /* 0x00000004ff1a7807 */ /* 0x000fe40000800000 */
[----:B------:R-:W-:Y:S02]  /*6630*/  SEL R86, R86, RZ, P2 ;  /* 0x000000ff56567207 */ /* 0x000fe40001000000 */
[----:B------:R-:W-:Y:S02]  /*6640*/  ISETP.NE.U32.AND P5, PT, R87, RZ, PT ;  /* 0x000000ff5700720c */ /* 0x000fe40003fa5070 */
[----:B------:R-:W-:-:S02]  /*6650*/  ISETP.NE.U32.AND P1, PT, R27, RZ, PT ;  /* 0x000000ff1b00720c */ /* 0x000fc40003f25070 */
[----:B------:R-:W-:Y:S01]  /*6660*/  ISETP.GE.AND P6, PT, R191, UR4, PT ;  /* 0x00000004bf007c0c */ /* 0x000fe2000bfc6270 */
[C---:B-1----:R-:W-:Y:S01]  /*6670*/  IMAD.SHL.U32 R94, R92.reuse, 0x80, RZ ;  /* 0x000000805c5e7824 */ /* 0x042fe200078e00ff */
[----:B------:R-:W-:Y:S01]  /*6680*/  SEL R27, RZ, 0x4, P3 ;  /* 0x00000004ff1b7807 */ /* 0x000fe20001800000 */
[----:B------:R-:W-:Y:S01]  /*6690*/  IMAD.SHL.U32 R96, R92, 0x10, RZ ;  /* 0x000000105c607824 */ /* 0x000fe200078e00ff */
[----:B------:R-:W-:Y:S02]  /*66a0*/  SEL R26, R26, RZ, P2 ;  /* 0x000000ff1a1a7207 */ /* 0x000fe40001000000 */
[----:B------:R-:W-:Y:S02]  /*66b0*/  ISETP.GE.AND P3, PT, R12, UR4, PT ;  /* 0x000000040c007c0c */ /* 0x000fe4000bf66270 */
[----:B------:R-:W-:Y:S01]  /*66c0*/  ISETP.NE.U32.AND P4, PT, R86, RZ, PT ;  /* 0x000000ff5600720c */ /* 0x000fe20003f85070 */
[----:B------:R-:W-:Y:S01]  /*66d0*/  LDGSTS.E [R235+0x26008], desc[UR16][R220.64], P5 ;  /* 0x26008000dceb7fae */ /* 0x000fe2000a921850 */
[----:B------:R-:W-:-:S02]  /*66e0*/  SEL R86, RZ, 0x4, P6 ;  /* 0x00000004ff567807 */ /* 0x000fc40003000000 */
[----:B------:R-:W-:Y:S02]  /*66f0*/  ISETP.NE.U32.AND P6, PT, R26, RZ, PT ;  /* 0x000000ff1a00720c */ /* 0x000fe40003fc5070 */
[----:B------:R-:W-:Y:S02]  /*6700*/  SEL R26, RZ, 0x4, P3 ;  /* 0x00000004ff1a7807 */ /* 0x000fe40001800000 */
[----:B------:R-:W-:Y:S02]  /*6710*/  SEL R27, R27, RZ, P2 ;  /* 0x000000ff1b1b7207 */ /* 0x000fe40001000000 */
[----:B------:R-:W-:Y:S02]  /*6720*/  SEL R86, R86, RZ, P2 ;  /* 0x000000ff56567207 */ /* 0x000fe40001000000 */
[----:B------:R-:W-:Y:S01]  /*6730*/  SEL R26, R26, RZ, P2 ;  /* 0x000000ff1a1a7207 */ /* 0x000fe20001000000 */
[----:B------:R-:W-:Y:S01]  /*6740*/  LDGSTS.E [R233+0x26000], desc[UR16][R202.64], P4 ;  /* 0x26000000cae97fae */ /* 0x000fe2000a121850 */
[----:B------:R-:W-:-:S02]  /*6750*/  ISETP.NE.U32.AND P3, PT, R27, RZ, PT ;  /* 0x000000ff1b00720c */ /* 0x000fc40003f65070 */
[----:B------:R-:W-:Y:S01]  /*6760*/  ISETP.NE.U32.AND P2, PT, R86, RZ, PT ;  /* 0x000000ff5600720c */ /* 0x000fe20003f45070 */
[----:B------:R-:W-:Y:S01]  /*6770*/  LDGSTS.E [R233+0x26008], desc[UR16][R218.64], P0 ;  /* 0x26008000dae97fae */ /* 0x000fe20008121850 */
[----:B------:R-:W-:Y:S02]  /*6780*/  ISETP.NE.U32.AND P5, PT, R26, RZ, PT ;  /* 0x000000ff1a00720c */ /* 0x000fe40003fa5070 */
[----:B------:R-:W-:Y:S02]  /*6790*/  CS2R R26, SRZ ;  /* 0x00000000001a7805 */ /* 0x000fe4000001ff00 */
[----:B------:R-:W-:Y:S01]  /*67a0*/  ISETP.GE.AND P0, PT, R8, 0x20, PT ;  /* 0x000000200800780c */ /* 0x000fe20003f06270 */
[----:B------:R-:W-:Y:S01]  /*67b0*/  LDGSTS.E [R231+0x26000], desc[UR16][R200.64], P1 ;  /* 0x26000000c8e77fae */ /* 0x000fe20008921850 */
[----:B------:R-:W-:Y:S02]  /*67c0*/  CS2R R86, SRZ ;  /* 0x0000000000567805 */ /* 0x000fe4000001ff00 */
[----:B------:R-:W-:Y:S01]  /*67d0*/  LOP3.LUT R94, R94, 0x400, RZ, 0xc0, !PT ;  /* 0x000004005e5e7812 */ /* 0x000fe200078ec0ff */
[----:B------:R-:W-:Y:S04]  /*67e0*/  LDGSTS.E [R231+0x26008], desc[UR16][R216.64], P6 ;  /* 0x26008000d8e77fae */ /* 0x000fe8000b121850 */
[----:B------:R-:W-:Y:S04]  /*67f0*/  LDGSTS.E [R245+0x26000], desc[UR16][R198.64], P3 ;  /* 0x26000000c6f57fae */ /* 0x000fe80009921850 */
[----:B------:R-:W-:Y:S04]  /*6800*/  LDGSTS.E [R245+0x26008], desc[UR16][R214.64], P2 ;  /* 0x26008000d6f57fae */ /* 0x000fe80009121850 */
[----:B------:R-:W0:Y:S04]  /*6810*/  LDGDEPBAR ;  /* 0x00000000000079af */ /* 0x000e280000000000 */
[----:B------:R-:W-:Y:S04]  /*6820*/  LDGSTS.E [R247+0x14000], desc[UR16][R212.64], P5 ;  /* 0x14000000d4f77fae */ /* 0x000fe8000a921850 */
[----:B------:R1:W-:Y:S04]  /*6830*/  LDGSTS.E [R247+0x14400], desc[UR16][R84.64], P5 ;  /* 0x1440000054f77fae */ /* 0x0003e8000a921850 */
[----:B------:R2:W-:Y:S04]  /*6840*/  LDGSTS.E [R247+0x14800], desc[UR16][R80.64], P5 ;  /* 0x1480000050f77fae */ /* 0x0005e8000a921850 */
[----:B------:R3:W-:Y:S04]  /*6850*/  LDGSTS.E [R247+0x14c00], desc[UR16][R78.64], P5 ;  /* 0x14c000004ef77fae */ /* 0x0007e8000a921850 */
[----:B------:R4:W-:Y:S01]  /*6860*/  LDGSTS.E [R247+0x15000], desc[UR16][R24.64], P5 ;  /* 0x1500000018f77fae */ /* 0x0009e2000a921850 */
[----:B-1----:R-:W-:-:S03]  /*6870*/  CS2R R84, SRZ ;  /* 0x0000000000547805 */ /* 0x002fc6000001ff00 */
[----:B------:R1:W-:Y:S01]  /*6880*/  LDGSTS.E [R247+0x15400], desc[UR16][R76.64], P5 ;  /* 0x154000004cf77fae */ /* 0x0003e2000a921850 */
[----:B--2---:R-:W-:-:S03]  /*6890*/  CS2R R80, SRZ ;  /* 0x0000000000507805 */ /* 0x004fc6000001ff00 */
[----:B------:R2:W-:Y:S01]  /*68a0*/  LDGSTS.E [R247+0x15800], desc[UR16][R74.64], P5 ;  /* 0x158000004af77fae */ /* 0x0005e2000a921850 */
[----:B---3--:R-:W-:-:S03]  /*68b0*/  CS2R R78, SRZ ;  /* 0x00000000004e7805 */ /* 0x008fc6000001ff00 */
[----:B------:R3:W-:Y:S01]  /*68c0*/  LDGSTS.E [R247+0x15c00], desc[UR16][R72.64], P5 ;  /* 0x15c0000048f77fae */ /* 0x0007e2000a921850 */
[----:B----4-:R-:W-:-:S03]  /*68d0*/  CS2R R24, SRZ ;  /* 0x0000000000187805 */ /* 0x010fc6000001ff00 */
        /* <DEDUP_REMOVED lines=23> */
[----:B----4-:R-:W-:-:S03]  /*6a50*/  IMAD.SHL.U32 R197, R92, 0x8, RZ ;  /* 0x000000085cc57824 */ /* 0x010fc600078e00ff */
[----:B------:R4:W-:Y:S01]  /*6a60*/  LDGSTS.E [R229+0x15200], desc[UR16][R50.64], P5 ;  /* 0x1520000032e57fae */ /* 0x0009e2000a921850 */
[----:B-1----:R-:W-:Y:S02]  /*6a70*/  CS2R R82, SRZ ;  /* 0x0000000000527805 */ /* 0x002fe4000001ff00 */
[----:B------:R-:W-:Y:S01]  /*6a80*/  LOP3.LUT R197, R197, 0x380, RZ, 0xc0, !PT ;  /* 0x00000380c5c57812 */ /* 0x000fe200078ec0ff */
        /* <DEDUP_REMOVED lines=9> */
[C---:B--2---:R-:W-:Y:S01]  /*6b20*/  IMAD.WIDE R46, R195.reuse, 0x4, R30 ;  /* 0x00000004c32e7825 */ /* 0x044fe200078e021e */
[----:B------:R-:W-:Y:S02]  /*6b30*/  CS2R R30, SRZ ;  /* 0x00000000001e7805 */ /* 0x000fe4000001ff00 */
[----:B------:R2:W-:Y:S01]  /*6b40*/  LDGSTS.E [R229+0x16a00], desc[UR16][R38.64], P5 ;  /* 0x16a0000026e57fae */ /* 0x0005e2000a921850 */
[----:B---3--:R-:W-:Y:S01]  /*6b50*/  IMAD.WIDE R44, R195, 0x4, R28 ;  /* 0x00000004c32c7825 */ /* 0x008fe200078e021c */
[----:B------:R-:W-:Y:S02]  /*6b60*/  CS2R R28, SRZ ;  /* 0x00000000001c7805 */ /* 0x000fe4000001ff00 */
        /* <DEDUP_REMOVED lines=10> */
[----:B------:R-:W0:Y:S01]  /*6c10*/  LDGDEPBAR ;  /* 0x00000000000079af */ /* 0x000e220000000000 */
[----:B-1----:R-:W-:Y:S02]  /*6c20*/  CS2R R32, SRZ ;  /* 0x0000000000207805 */ /* 0x002fe4000001ff00 */
[----:B--2---:R-:W-:Y:S02]  /*6c30*/  CS2R R46, SRZ ;  /* 0x00000000002e7805 */ /* 0x004fe4000001ff00 */
[----:B---3--:R-:W-:Y:S01]  /*6c40*/  CS2R R44, SRZ ;  /* 0x00000000002c7805 */ /* 0x008fe2000001ff00 */
[----:B------:R-:W-:Y:S06]  /*6c50*/  @!P0 BRA `(.L_x_0) ;  /* 0x0000002000308947 */ /* 0x000fec0003800000 */
[----:B------:R-:W-:Y:S01]  /*6c60*/  SHF.R.S32.HI R174, RZ, 0x1f, R14 ;  /* 0x0000001fffae7819 */ /* 0x000fe2000001140e */
[-C--:B------:R-:W-:Y:S01]  /*6c70*/  IMAD R29, R191, R194.reuse, RZ ;  /* 0x000000c2bf1d7224 */ /* 0x080fe200078e02ff */
[C---:B------:R-:W-:Y:S01]  /*6c80*/  IADD3 R100, P3, R14.reuse, R169, RZ ;  /* 0x000000a90e647210 */ /* 0x040fe20007f7e0ff */
[-C--:B------:R-:W-:Y:S01]  /*6c90*/  IMAD R31, R189, R194.reuse, RZ ;  /* 0x000000c2bd1f7224 */ /* 0x080fe200078e02ff */
[C---:B------:R-:W-:Y:S01]  /*6ca0*/  IADD3 R102, P2, R14.reuse, R167, RZ ;  /* 0x000000a70e667210 */ /* 0x040fe20007f5e0ff */
[----:B------:R-:W-:Y:S01]  /*6cb0*/  IMAD R33, R185, R194, RZ ;  /* 0x000000c2b9217224 */ /* 0x000fe200078e02ff */
[C---:B------:R-:W-:Y:S01]  /*6cc0*/  IADD3 R98, P4, R14.reuse, R171, RZ ;  /* 0x000000ab0e627210 */ /* 0x040fe20007f9e0ff */
[----:B------:R-:W1:Y:S01]  /*6cd0*/  LDC.64 R26, c[0x0][0x218] ;  /* 0x00008600ff1a7b82 */ /* 0x000e620000000a00 */
[----:B------:R-:W-:Y:S02]  /*6ce0*/  IADD3 R108, P6, R14, R161, RZ ;  /* 0x000000a10e6c7210 */ /* 0x000fe40007fde0ff */
[----:B------:R-:W-:-:S02]  /*6cf0*/  CS2R R34, SRZ ;  /* 0x0000000000227805 */ /* 0x000fc4000001ff00 */
[-C--:B------:R-:W-:Y:S02]  /*6d00*/  LEA.HI.X.SX32 R245, R169, R174.reuse, 0x1, P3 ;  /* 0x000000aea9f57211 */ /* 0x080fe400018f0eff */
[----:B------:R-:W-:Y:S02]  /*6d10*/  CS2R R36, SRZ ;  /* 0x0000000000247805 */ /* 0x000fe4000001ff00 */
[----:B------:R-:W-:Y:S02]  /*6d20*/  LEA.HI.X.SX32 R239, R167, R174, 0x1, P2 ;  /* 0x000000aea7ef7211 */ /* 0x000fe400010f0eff */
[----:B------:R-:W-:Y:S02]  /*6d30*/  CS2R R38, SRZ ;  /* 0x0000000000267805 */ /* 0x000fe4000001ff00 */
[----:B------:R-:W-:Y:S02]  /*6d40*/  IADD3 R104, P1, R14, R165, RZ ;  /* 0x000000a50e687210 */ /* 0x000fe40007f3e0ff */
[----:B------:R-:W-:-:S02]  /*6d50*/  CS2R R40, SRZ ;  /* 0x0000000000287805 */ /* 0x000fc4000001ff00 */
[C---:B------:R-:W-:Y:S02]  /*6d60*/  IADD3 R114, P3, R14.reuse, R155, RZ ;  /* 0x0000009b0e727210 */ /* 0x040fe40007f7e0ff */
[----:B------:R-:W-:Y:S02]  /*6d70*/  CS2R R42, SRZ ;  /* 0x00000000002a7805 */ /* 0x000fe4000001ff00 */
[C---:B------:R-:W-:Y:S02]  /*6d80*/  IADD3 R116, P2, R14.reuse, R153, RZ ;  /* 0x000000990e747210 */ /* 0x040fe40007f5e0ff */
[----:B------:R-:W-:Y:S02]  /*6d90*/  CS2R R44, SRZ ;  /* 0x00000000002c7805 */ /* 0x000fe4000001ff00 */
[----:B------:R-:W-:Y:S02]  /*6da0*/  IADD3 R106, P0, R14, R163, RZ ;  /* 0x000000a30e6a7210 */ /* 0x000fe40007f1e0ff */
[----:B------:R-:W-:-:S02]  /*6db0*/  CS2R R46, SRZ ;  /* 0x00000000002e7805 */ /* 0x000fc4000001ff00 */
[----:B------:R-:W-:Y:S02]  /*6dc0*/  SHF.R.S32.HI R25, RZ, 0x1f, R8 ;  /* 0x0000001fff197819 */ /* 0x000fe40000011408 */
[----:B------:R-:W-:Y:S02]  /*6dd0*/  CS2R R48, SRZ ;  /* 0x0000000000307805 */ /* 0x000fe4000001ff00 */
[----:B------:R-:W-:Y:S02]  /*6de0*/  IADD3 R110, P5, R14, R159, RZ ;  /* 0x0000009f0e6e7210 */ /* 0x000fe40007fbe0ff */
[----:B------:R-:W-:Y:S02]  /*6df0*/  CS2R R50, SRZ ;  /* 0x0000000000327805 */ /* 0x000fe4000001ff00 */
[----:B------:R-:W-:Y:S02]  /*6e00*/  LEA.HI.X.SX32 R249, R171, R174, 0x1, P4 ;  /* 0x000000aeabf97211 */ /* 0x000fe400020f0eff */
[----:B------:R-:W-:-:S02]  /*6e10*/  CS2R R52, SRZ ;  /* 0x0000000000347805 */ /* 0x000fc4000001ff00 */
[-C--:B------:R-:W-:Y:S02]  /*6e20*/  LEA.HI.X.SX32 R227, R161, R174.reuse, 0x1, P6 ;  /* 0x000000aea1e37211 */ /* 0x080fe400030f0eff */
[----:B------:R-:W-:Y:S02]  /*6e30*/  CS2R R54, SRZ ;  /* 0x0000000000367805 */ /* 0x000fe4000001ff00 */
[C---:B------:R-:W-:Y:S01]  /*6e40*/  IADD3 R112, P4, R14.reuse, R157, RZ ;  /* 0x0000009d0e707210 */ /* 0x040fe20007f9e0ff */
[----:B-1----:R-:W-:Y:S01]  /*6e50*/  IMAD.WIDE.U32 R26, R195, 0x18, R26 ;  /* 0x00000018c31a7825 */ /* 0x002fe200078e001a */
[-C--:B------:R-:W-:Y:S02]  /*6e60*/  LEA.HI.X.SX32 R235, R165, R174.reuse, 0x1, P1 ;  /* 0x000000aea5eb7211 */ /* 0x080fe400008f0eff */
[----:B------:R-:W-:Y:S02]  /*6e70*/  CS2R R56, SRZ ;  /* 0x0000000000387805 */ /* 0x000fe4000001ff00 */
[----:B------:R-:W-:Y:S01]  /*6e80*/  IADD3 R122, P6, R14, R147, RZ ;  /* 0x000000930e7a7210 */ /* 0x000fe20007fde0ff */
[----:B------:R-:W-:Y:S01]  /*6e90*/  IMAD.MOV.U32 R188, RZ, RZ, R26 ;  /* 0x000000ffffbc7224 */ /* 0x000fe200078e001a */
[----:B------:R-:W-:-:S02]  /*6ea0*/  LEA.HI.X.SX32 R215, R155, R174, 0x1, P3 ;  /* 0x000000ae9bd77211 */ /* 0x000fc400018f0eff */
[----:B------:R-:W-:Y:S02]  /*6eb0*/  CS2R R58, SRZ ;  /* 0x00000000003a7805 */ /* 0x000fe4000001ff00 */
[-C--:B------:R-:W-:Y:S02]  /*6ec0*/  LEA.HI.X.SX32 R211, R153, R174.reuse, 0x1, P2 ;  /* 0x000000ae99d37211 */ /* 0x080fe400010f0eff */
[----:B------:R-:W-:Y:S02]  /*6ed0*/  CS2R R60, SRZ ;  /* 0x00000000003c7805 */ /* 0x000fe4000001ff00 */
[----:B------:R-:W-:Y:S02]  /*6ee0*/  IADD3 R118, P1, R14, R151, RZ ;  /* 0x000000970e767210 */ /* 0x000fe40007f3e0ff */
[----:B------:R-:W-:Y:S02]  /*6ef0*/  CS2R R62, SRZ ;  /* 0x00000000003e7805 */ /* 0x000fe4000001ff00 */
[----:B------:R-:W-:-:S02]  /*6f00*/  LEA.HI.X.SX32 R231, R163, R174, 0x1, P0 ;  /* 0x000000aea3e77211 */ /* 0x000fc400000f0eff */
[----:B------:R-:W-:Y:S02]  /*6f10*/  CS2R R64, SRZ ;  /* 0x0000000000407805 */ /* 0x000fe4000001ff00 */
[C---:B------:R-:W-:Y:S02]  /*6f20*/  IADD3 R128, P3, R14.reuse, R141, RZ ;  /* 0x0000008d0e807210 */ /* 0x040fe40007f7e0ff */
[----:B------:R-:W-:Y:S02]  /*6f30*/  CS2R R66, SRZ ;  /* 0x0000000000427805 */ /* 0x000fe4000001ff00 */
[C---:B------:R-:W-:Y:S02]  /*6f40*/  IADD3 R130, P2, R14.reuse, R139, RZ ;  /* 0x0000008b0e827210 */ /* 0x040fe40007f5e0ff */
[----:B------:R-:W-:Y:S02]  /*6f50*/  CS2R R68, SRZ ;  /* 0x0000000000447805 */ /* 0x000fe4000001ff00 */
[----:B------:R-:W-:-:S02]  /*6f60*/  IADD3 R120, P0, R14, R149, RZ ;  /* 0x000000950e787210 */ /* 0x000fc40007f1e0ff */
[----:B------:R-:W-:Y:S02]  /*6f70*/  CS2R R70, SRZ ;  /* 0x0000000000467805 */ /* 0x000fe4000001ff00 */
[----:B------:R-:W-:Y:S02]  /*6f80*/  LEA.HI R178, R25, R8, RZ, 0x5 ;  /* 0x0000000819b27211 */ /* 0x000fe400078f28ff */
[----:B------:R-:W-:Y:S02]  /*6f90*/  CS2R R72, SRZ ;  /* 0x0000000000487805 */ /* 0x000fe4000001ff00 */
[----:B------:R-:W-:Y:S01]  /*6fa0*/  LEA.HI.X.SX32 R223, R159, R174, 0x1, P5 ;  /* 0x000000ae9fdf7211 */ /* 0x000fe200028f0eff */
        /* <DEDUP_REMOVED lines=9> */
[-C--:B------:R-:W-:Y:S02]  /*7040*/  LEA.HI.X.SX32 R207, R151, R174.reuse, 0x1, P1 ;  /* 0x000000ae97cf7211 */ /* 0x080fe400008f0eff */
[----:B------:R-:W-:Y:S02]  /*7050*/  CS2R R82, SRZ ;  /* 0x0000000000527805 */ /* 0x000fe4000001ff00 */
[----:B------:R-:W-:Y:S02]  /*7060*/  IADD3 R136, P6, R14, R133, RZ ;  /* 0x000000850e887210 */ /* 0x000fe40007fde0ff */
[----:B------:R-:W-:Y:S02]  /*7070*/  CS2R R84, SRZ ;  /* 0x0000000000547805 */ /* 0x000fe4000001ff00 */
[----:B------:R-:W-:Y:S02]  /*7080*/  LEA.HI.X.SX32 R159, R141, R174, 0x1, P3 ;  /* 0x000000ae8d9f7211 */ /* 0x000fe400018f0eff */
[----:B------:R-:W-:-:S02]  /*7090*/  CS2R R86, SRZ ;  /* 0x0000000000567805 */ /* 0x000fc4000001ff00 */
[-C--:B------:R-:W-:Y:S01]  /*70a0*/  LEA.HI.X.SX32 R157, R139, R174.reuse, 0x1, P2 ;  /* 0x000000ae8b9d7211 */ /* 0x080fe200010f0eff */
[----:B------:R-:W-:Y:S01]  /*70b0*/  UIADD3 UR12, UR12, -0xc0, URZ ;  /* 0xffffff400c0c7890 */ /* 0x000fe2000fffe03f */
[C---:B------:R-:W-:Y:S01]  /*70c0*/  IADD3 R132, P1, R14.reuse, R137, RZ ;  /* 0x000000890e847210 */ /* 0x040fe20007f3e0ff */
[----:B------:R-:W-:Y:S01]  /*70d0*/  UMOV UR13, 0x5 ;  /* 0x00000005000d7882 */ /* 0x000fe20000000000 */
[----:B------:R-:W-:Y:S01]  /*70e0*/  LEA.HI.X.SX32 R203, R149, R174, 0x1, P0 ;  /* 0x000000ae95cb7211 */ /* 0x000fe200000f0eff */
[----:B------:R-:W-:Y:S01]  /*70f0*/  UMOV UR14, 0xffffffff ;  /* 0xffffffff000e7882 */ /* 0x000fe20000000000 */
[C---:B------:R-:W-:Y:S01]  /*7100*/  IADD3 R142, P3, R14.reuse, R127, RZ ;  /* 0x0000007f0e8e7210 */ /* 0x040fe20007f7e0ff */
[----:B------:R-:W-:Y:S01]  /*7110*/  UMOV UR4, URZ ;  /* 0x0000003f00047c82 */ /* 0x000fe20008000000 */
[----:B------:R-:W-:Y:S01]  /*7120*/  IADD3 R147, P2, R14, R125, RZ ;  /* 0x0000007d0e937210 */ /* 0x000fe20007f5e0ff */
[----:B-1----:R-:W-:Y:S01]  /*7130*/  IMAD.WIDE.U32 R24, R0, 0x18, R24 ;  /* 0x0000001800187825 */ /* 0x002fe200078e0018 */
[----:B------:R-:W-:-:S02]  /*7140*/  IADD3 R134, P0, R14, R135, RZ ;  /* 0x000000870e867210 */ /* 0x000fc40007f1e0ff */
[----:B------:R-:W-:Y:S01]  /*7150*/  LEA.HI.X.SX32 R169, R145, R174, 0x1, P5 ;  /* 0x000000ae91a97211 */ /* 0x000fe200028f0eff */
[----:B------:R-:W-:Y:S01]  /*7160*/  IMAD R145, R187, R194, RZ ;  /* 0x000000c2bb917224 */ /* 0x000fe200078e02ff */
[C---:B------:R-:W-:Y:S02]  /*7170*/  IADD3 R138, P5, R14.reuse, R131, RZ ;  /* 0x000000830e8a7210 */ /* 0x040fe40007fbe0ff */
[-C--:B------:R-:W-:Y:S02]  /*7180*/  LEA.HI.X.SX32 R161, R143, R174.reuse, 0x1, P4 ;  /* 0x000000ae8fa17211 */ /* 0x080fe400020f0eff */
[-C--:B------:R-:W-:Y:S02]  /*7190*/  LEA.HI.X.SX32 R149, R133, R174.reuse, 0x1, P6 ;  /* 0x000000ae85957211 */ /* 0x080fe400030f0eff */
[----:B------:R-:W-:Y:S02]  /*71a0*/  IADD3 R140, P4, R14, R129, RZ ;  /* 0x000000810e8c7210 */ /* 0x000fe40007f9e0ff */
[----:B------:R-:W-:-:S02]  /*71b0*/  LEA.HI.X.SX32 R153, R137, R174, 0x1, P1 ;  /* 0x000000ae89997211 */ /* 0x000fc400008f0eff */
[-C--:B------:R-:W-:Y:S01]  /*71c0*/  LEA.HI.X.SX32 R133, R127, R174.reuse, 0x1, P3 ;  /* 0x000000ae7f857211 */ /* 0x080fe200018f0eff */
[----:B------:R-:W-:Y:S01]  /*71d0*/  IMAD.SHL.U32 R127, R136, 0x4, RZ ;  /* 0x00000004887f7824 */ /* 0x000fe200078e00ff */
[-C--:B------:R-:W-:Y:S01]  /*71e0*/  LEA.HI.X.SX32 R200, R125, R174.reuse, 0x1, P2 ;  /* 0x000000ae7dc87211 */ /* 0x080fe200010f0eff */
[----:B------:R-:W-:Y:S01]  /*71f0*/  IMAD.SHL.U32 R125, R134, 0x4, RZ ;  /* 0x00000004867d7824 */ /* 0x000fe200078e00ff */
[C---:B------:R-:W-:Y:S02]  /*7200*/  IADD3 R137, P1, R14.reuse, R123, RZ ;  /* 0x0000007b0e897210 */ /* 0x040fe40007f3e0ff */
[----:B------:R-:W-:Y:S02]  /*7210*/  LEA.HI.X.SX32 R151, R135, R174, 0x1, P0 ;  /* 0x000000ae87977211 */ /* 0x000fe400000f0eff */
[C---:B------:R-:W-:Y:S02]  /*7220*/  IADD3 R163, P3, R14.reuse, R113, RZ ;  /* 0x000000710ea37210 */ /* 0x040fe40007f7e0ff */
[----:B------:R-:W-:-:S02]  /*7230*/  IADD3 R165, P2, R14, R111, RZ ;  /* 0x0000006f0ea57210 */ /* 0x000fc40007f5e0ff */
[----:B------:R-:W-:Y:S02]  /*7240*/  IADD3 R139, P0, R14, R121, RZ ;  /* 0x000000790e8b7210 */ /* 0x000fe40007f1e0ff */
[-C--:B------:R-:W-:Y:S02]  /*7250*/  LEA.HI.X.SX32 R135, R131, R174.reuse, 0x1, P5 ;  /* 0x000000ae83877211 */ /* 0x080fe400028f0eff */
[----:B------:R-:W-:Y:S01]  /*7260*/  LEA.HI.X.SX32 R131, R129, R174, 0x1, P4 ;  /* 0x000000ae81837211 */ /* 0x000fe200020f0eff */
[----:B------:R-:W-:Y:S01]  /*7270*/  IMAD.SHL.U32 R129, R138, 0x4, RZ ;  /* 0x000000048a817824 */ /* 0x000fe200078e00ff */
[C---:B------:R-:W-:Y:S02]  /*7280*/  IADD3 R141, P6, R14.reuse, R119, RZ ;  /* 0x000000770e8d7210 */ /* 0x040fe40007fde0ff */
[C---:B------:R-:W-:Y:S02]  /*7290*/  IADD3 R143, P5, R14.reuse, R117, RZ ;  /* 0x000000750e8f7210 */ /* 0x040fe40007fbe0ff */
[----:B------:R-:W-:-:S02]  /*72a0*/  IADD3 R155, P4, R14, R115, RZ ;  /* 0x000000730e9b7210 */ /* 0x000fc40007f9e0ff */
[-C--:B------:R-:W-:Y:S01]  /*72b0*/  LEA.HI.X.SX32 R154, R123, R174.reuse, 0x1, P1 ;  /* 0x000000ae7b9a7211 */ /* 0x080fe200008f0eff */
[----:B------:R-:W-:Y:S01]  /*72c0*/  IMAD.SHL.U32 R123, R132, 0x4, RZ ;  /* 0x00000004847b7824 */ /* 0x000fe200078e00ff */
[-C--:B------:R-:W-:Y:S01]  /*72d0*/  LEA.HI.X.SX32 R170, R113, R174.reuse, 0x1, P3 ;  /* 0x000000ae71aa7211 */ /* 0x080fe200018f0eff */
[----:B------:R-:W-:Y:S01]  /*72e0*/  IMAD.SHL.U32 R113, R122, 0x4, RZ ;  /* 0x000000047a717824 */ /* 0x000fe200078e00ff */
[-C--:B------:R-:W-:Y:S01]  /*72f0*/  LEA.HI.X.SX32 R172, R111, R174.reuse, 0x1, P2 ;  /* 0x000000ae6fac7211 */ /* 0x080fe200010f0eff */
[----:B------:R-:W-:Y:S01]  /*7300*/  IMAD.SHL.U32 R111, R120, 0x4, RZ ;  /* 0x00000004786f7824 */ /* 0x000fe200078e00ff */
[----:B------:R-:W-:Y:S02]  /*7310*/  IADD3 R167, P1, R14, R109, RZ ;  /* 0x0000006d0ea77210 */ /* 0x000fe40007f3e0ff */
[----:B------:R-:W-:Y:S01]  /*7320*/  LEA.HI.X.SX32 R162, R121, R174, 0x1, P0 ;  /* 0x000000ae79a27211 */ /* 0x000fe200000f0eff */
[----:B------:R-:W-:Y:S01]  /*7330*/  IMAD.SHL.U32 R121, R130, 0x4, RZ ;  /* 0x0000000482797824 */ /* 0x000fe200078e00ff */
[----:B------:R-:W-:-:S02]  /*7340*/  SHF.R.S32.HI R8, RZ, 0x1f, R10 ;  /* 0x0000001fff087819 */ /* 0x000fc4000001140a */
[C---:B------:R-:W-:Y:S02]  /*7350*/  IADD3 R171, P3, R10.reuse, R103, RZ ;  /* 0x000000670aab7210 */ /* 0x040fe40007f7e0ff */
[C---:B------:R-:W-:Y:S02]  /*7360*/  IADD3 R201, P2, R10.reuse, R101, RZ ;  /* 0x000000650ac97210 */ /* 0x040fe40007f5e0ff */
[----:B------:R-:W-:Y:S02]  /*7370*/  IADD3 R205, P0, R10, R97, RZ ;  /* 0x000000610acd7210 */ /* 0x000fe40007f1e0ff */
[-C--:B------:R-:W-:Y:S01]  /*7380*/  LEA.HI.X.SX32 R164, R119, R174.reuse, 0x1, P6 ;  /* 0x000000ae77a47211 */ /* 0x080fe200030f0eff */
[----:B------:R-:W-:Y:S01]  /*7390*/  IMAD.SHL.U32 R119, R128, 0x4, RZ ;  /* 0x0000000480777824 */ /* 0x000fe200078e00ff */
[-C--:B------:R-:W-:Y:S01]  /*73a0*/  LEA.HI.X.SX32 R166, R117, R174.reuse, 0x1, P5 ;  /* 0x000000ae75a67211 */ /* 0x080fe200028f0eff */
[----:B------:R-:W-:Y:S01]  /*73b0*/  IMAD.SHL.U32 R117, R126, 0x4, RZ ;  /* 0x000000047e757824 */ /* 0x000fe200078e00ff */
[-C--:B------:R-:W-:Y:S01]  /*73c0*/  LEA.HI.X.SX32 R168, R115, R174.reuse, 0x1, P4 ;  /* 0x000000ae73a87211 */ /* 0x080fe200020f0eff */
[----:B------:R-:W-:Y:S01]  /*73d0*/  IMAD.SHL.U32 R115, R124, 0x4, RZ ;  /* 0x000000047c737824 */ /* 0x000fe200078e00ff */
[----:B------:R-:W-:Y:S01]  /*73e0*/  LEA.HI.X.SX32 R174, R109, R174, 0x1, P1 ;  /* 0x000000ae6dae7211 */ /* 0x000fe200008f0eff */
[----:B------:R-:W-:Y:S01]  /*73f0*/  IMAD.SHL.U32 R109, R118, 0x4, RZ ;  /* 0x00000004766d7824 */ /* 0x000fe200078e00ff */
[----:B------:R-:W-:-:S02]  /*7400*/  IADD3 R213, P5, R10, R91, RZ ;  /* 0x0000005b0ad57210 */ /* 0x000fc40007fbe0ff */
[-C--:B------:R-:W-:Y:S01]  /*7410*/  LEA.HI.X.SX32 R198, R103, R8.reuse, 0x1, P3 ;  /* 0x0000000867c67211 */ /* 0x080fe200018f0eff */
[----:B------:R-:W-:Y:S01]  /*7420*/  IMAD.SHL.U32 R103, R116, 0x4, RZ ;  /* 0x0000000474677824 */ /* 0x000fe200078e00ff */
[----:B------:R-:W-:Y:S01]  /*7430*/  LEA.HI.X.SX32 R196, R101, R8, 0x1, P2 ;  /* 0x0000000865c47211 */ /* 0x000fe200010f0eff */
[----:B------:R-:W-:Y:S01]  /*7440*/  IMAD.SHL.U32 R101, R114, 0x4, RZ ;  /* 0x0000000472657824 */ /* 0x000fe200078e00ff */
[C---:B------:R-:W-:Y:S02]  /*7450*/  IADD3 R209, P6, R10.reuse, R93, RZ ;  /* 0x0000005d0ad17210 */ /* 0x040fe40007fde0ff */
[C---:B------:R-:W-:Y:S02]  /*7460*/  IADD3 R217, P1, R10.reuse, R89, RZ ;  /* 0x000000590ad97210 */ /* 0x040fe40007f3e0ff */
[C---:B------:R-:W-:Y:S02]  /*7470*/  IADD3 R221, P4, R10.reuse, R21, RZ ;  /* 0x000000150add7210 */ /* 0x040fe40007f9e0ff */
[----:B------:R-:W-:-:S02]  /*7480*/  IADD3 R225, P3, R10, R19, RZ ;  /* 0x000000130ae17210 */ /* 0x000fc40007f7e0ff */
[----:B------:R-:W-:Y:S02]  /*7490*/  IADD3 R229, P2, R10, R17, RZ ;  /* 0x000000110ae57210 */ /* 0x000fe40007f5e0ff */
[-C--:B------:R-:W-:Y:S01]  /*74a0*/  LEA.HI.X.SX32 R194, R97, R8.reuse, 0x1, P0 ;  /* 0x0000000861c27211 */ /* 0x080fe200000f0eff */
[----:B------:R-:W-:Y:S01]  /*74b0*/  IMAD.SHL.U32 R97, R112, 0x4, RZ ;  /* 0x0000000470617824 */ /* 0x000fe200078e00ff */
[----:B------:R-:W-:Y:S02]  /*74c0*/  IADD3 R233, P0, R10, R15, RZ ;  /* 0x0000000f0ae97210 */ /* 0x000fe40007f1e0ff */
[----:B------:R-:W-:Y:S02]  /*74d0*/  SHF.R.S32.HI R243, RZ, 0x1f, R0 ;  /* 0x0000001ffff37819 */ /* 0x000fe40000011400 */
[-C--:B------:R-:W-:Y:S01]  /*74e0*/  LEA.HI.X.SX32 R184, R91, R8.reuse, 0x1, P5 ;  /* 0x000000085bb87211 */ /* 0x080fe200028f0eff */
[----:B------:R-:W-:Y:S01]  /*74f0*/  IMAD.SHL.U32 R91, R108, 0x4, RZ ;  /* 0x000000046c5b7824 */ /* 0x000fe200078e00ff */
[----:B------:R-:W-:Y:S01]  /*7500*/  LEA.HI.X.SX32 R190, R93, R8, 0x1, P6 ;  /* 0x000000085dbe7211 */ /* 0x000fe200030f0eff */
[----:B------:R-:W-:Y:S01]  /*7510*/  IMAD.SHL.U32 R93, R110, 0x4, RZ ;  /* 0x000000046e5d7824 */ /* 0x000fe200078e00ff */
[----:B------:R-:W-:-:S02]  /*7520*/  IADD3 R241, P5, R10, R11, RZ ;  /* 0x0000000b0af17210 */ /* 0x000fc40007fbe0ff */
        /* <DEDUP_REMOVED lines=8> */
[C---:B------:R-:W-:Y:S02]  /*75b0*/  IADD3 R237, P6, R10.reuse, R13, RZ ;  /* 0x0000000d0aed7210 */ /* 0x040fe40007fde0ff */
[----:B------:R-:W-:-:S02]  /*75c0*/  IADD3 R247, P1, R10, R29, RZ ;  /* 0x0000001d0af77210 */ /* 0x000fc40007f3e0ff */
[C---:B------:R-:W-:Y:S02]  /*75d0*/  IADD3 R251, P2, R10.reuse, R31, RZ ;  /* 0x0000001f0afb7210 */ /* 0x040fe40007f5e0ff */
[C---:B------:R-:W-:Y:S02]  /*75e0*/  IADD3 R182, P3, R10.reuse, R145, RZ ;  /* 0x000000910ab67210 */ /* 0x040fe40007f7e0ff */
[----:B------:R-:W-:Y:S01]  /*75f0*/  IADD3 R186, P4, R10, R33, RZ ;  /* 0x000000210aba7210 */ /* 0x000fe20007f9e0ff */
[----:B------:R-:W-:Y:S01]  /*7600*/  IMAD.MOV.U32 R10, RZ, RZ, R24 ;  /* 0x000000ffff0a7224 */ /* 0x000fe200078e0018 */
[-C--:B------:R-:W-:Y:S01]  /*7610*/  LEA.HI.X.SX32 R156, R15, R8.reuse, 0x1, P0 ;  /* 0x000000080f9c7211 */ /* 0x080fe200000f0eff */
[----:B------:R-:W-:Y:S01]  /*7620*/  IMAD R15, R243, 0x18, RZ ;  /* 0x00000018f30f7824 */ /* 0x000fe200078e02ff */
[-C--:B------:R-:W-:Y:S02]  /*7630*/  LEA.HI.X.SX32 R148, R11, R8.reuse, 0x1, P5 ;  /* 0x000000080b947211 */ /* 0x080fe400028f0eff */
[----:B------:R-:W-:-:S02]  /*7640*/  LEA.HI.X.SX32 R150, R13, R8, 0x1, P6 ;  /* 0x000000080d967211 */ /* 0x000fc400030f0eff */
[-C--:B------:R-:W-:Y:S02]  /*7650*/  LEA.HI.X.SX32 R146, R29, R8.reuse, 0x1, P1 ;  /* 0x000000081d927211 */ /* 0x080fe400008f0eff */
[----:B------:R-:W-:Y:S02]  /*7660*/  CS2R R28, SRZ ;  /* 0x00000000001c7805 */ /* 0x000fe4000001ff00 */
[-C--:B------:R-:W-:Y:S02]  /*7670*/  LEA.HI.X.SX32 R144, R31, R8.reuse, 0x1, P2 ;  /* 0x000000081f907211 */ /* 0x080fe400010f0eff */
[----:B------:R-:W-:Y:S02]  /*7680*/  CS2R R30, SRZ ;  /* 0x00000000001e7805 */ /* 0x000fe4000001ff00 */
[-C--:B------:R-:W-:Y:S02]  /*7690*/  LEA.HI.X.SX32 R145, R145, R8.reuse, 0x1, P3 ;  /* 0x0000000891917211 */ /* 0x080fe400018f0eff */
[----:B------:R-:W-:Y:S01]  /*76a0*/  LEA.HI.X.SX32 R11, R33, R8, 0x1, P4 ;  /* 0x00000008210b7211 */ /* 0x000fe200020f0eff */
[----:B------:R-:W-:Y:S01]  /*76b0*/  IMAD.IADD R8, R25, 0x1, R15 ;  /* 0x0000000119087824 */ /* 0x000fe200078e020f */
[C---:B------:R-:W-:Y:S01]  /*76c0*/  SHF.L.U64.HI R14, R98.reuse, 0x2, R249 ;  /* 0x00000002620e7819 */ /* 0x040fe200000102f9 */
[----:B------:R-:W-:Y:S01]  /*76d0*/  IMAD.SHL.U32 R15, R98, 0x4, RZ ;  /* 0x00000004620f7824 */ /* 0x000fe200078e00ff */
[----:B------:R-:W-:-:S02]  /*76e0*/  SHF.L.U64.HI R98, R100, 0x2, R245 ;  /* 0x0000000264627819 */ /* 0x000fc400000102f5 */
[----:B------:R-:W-:Y:S02]  /*76f0*/  CS2R R24, SRZ ;  /* 0x0000000000187805 */ /* 0x000fe4000001ff00 */
[----:B------:R-:W-:Y:S02]  /*7700*/  SHF.L.U64.HI R100, R102, 0x2, R239 ;  /* 0x0000000266647819 */ /* 0x000fe400000102ef */
[----:B------:R-:W-:Y:S02]  /*7710*/  CS2R R32, SRZ ;  /* 0x0000000000207805 */ /* 0x000fe4000001ff00 */
[----:B------:R-:W-:Y:S02]  /*7720*/  SHF.L.U64.HI R102, R104, 0x2, R235 ;  /* 0x0000000268667819 */ /* 0x000fe400000102eb */
[----:B------:R-:W-:Y:S02]  /*7730*/  SHF.L.U64.HI R104, R106, 0x2, R231 ;  /* 0x000000026a687819 */ /* 0x000fe400000102e7 */
[----:B------:R-:W-:-:S02]  /*7740*/  SHF.L.U64.HI R106, R108, 0x2, R227 ;  /* 0x000000026c6a7819 */ /* 0x000fc400000102e3 */
[----:B------:R-:W-:Y:S02]  /*7750*/  SHF.L.U64.HI R108, R110, 0x2, R223 ;  /* 0x000000026e6c7819 */ /* 0x000fe400000102df */
[----:B------:R-:W-:Y:S02]  /*7760*/  SHF.L.U64.HI R110, R112, 0x2, R219 ;  /* 0x00000002706e7819 */ /* 0x000fe400000102db */
[----:B------:R-:W-:Y:S02]  /*7770*/  SHF.L.U64.HI R112, R114, 0x2, R215 ;  /* 0x0000000272707819 */ /* 0x000fe400000102d7 */
[----:B------:R-:W-:Y:S02]  /*7780*/  SHF.L.U64.HI R114, R116, 0x2, R211 ;  /* 0x0000000274727819 */ /* 0x000fe400000102d3 */
[----:B------:R-:W-:Y:S02]  /*7790*/  SHF.L.U64.HI R116, R118, 0x2, R207 ;  /* 0x0000000276747819 */ /* 0x000fe400000102cf */
[----:B------:R-:W-:-:S02]  /*77a0*/  SHF.L.U64.HI R118, R120, 0x2, R203 ;  /* 0x0000000278767819 */ /* 0x000fc400000102cb */
[----:B------:R-:W-:Y:S02]  /*77b0*/  SHF.L.U64.HI R120, R122, 0x2, R199 ;  /* 0x000000027a787819 */ /* 0x000fe400000102c7 */
[----:B------:R-:W-:Y:S02]  /*77c0*/  SHF.L.U64.HI R122, R124, 0x2, R169 ;  /* 0x000000027c7a7819 */ /* 0x000fe400000102a9 */
[----:B------:R-:W-:Y:S02]  /*77d0*/  SHF.L.U64.HI R124, R126, 0x2, R161 ;  /* 0x000000027e7c7819 */ /* 0x000fe400000102a1 */
[----:B------:R-:W-:Y:S02]  /*77e0*/  SHF.R.S32.HI R176, RZ, 0x1f, R195 ;  /* 0x0000001fffb07819 */ /* 0x000fe400000114c3 */
[----:B------:R-:W-:Y:S02]  /*77f0*/  SHF.L.U64.HI R126, R128, 0x2, R159 ;  /* 0x00000002807e7819 */ /* 0x000fe4000001029f */
[----:B------:R-:W-:Y:S01]  /*7800*/  SHF.L.U64.HI R128, R130, 0x2, R157 ;  /* 0x0000000282807819 */ /* 0x000fe2000001029d */
[----:B------:R-:W-:Y:S01]  /*7810*/  IMAD R13, R176, 0x18, RZ ;  /* 0x00000018b00d7824 */ /* 0x000fe200078e02ff */
[----:B------:R-:W-:-:S02]  /*7820*/  SHF.L.U64.HI R130, R132, 0x2, R153 ;  /* 0x0000000284827819 */ /* 0x000fc40000010299 */
[----:B------:R-:W-:Y:S01]  /*7830*/  SHF.L.U64.HI R132, R134, 0x2, R151 ;  /* 0x0000000286847819 */ /* 0x000fe20000010297 */
[----:B------:R-:W-:Y:S01]  /*7840*/  IMAD.IADD R13, R27, 0x1, R13 ;  /* 0x000000011b0d7824 */ /* 0x000fe200078e020d */
[----:B------:R-:W-:Y:S02]  /*7850*/  SHF.L.U64.HI R134, R136, 0x2, R149 ;  /* 0x0000000288867819 */ /* 0x000fe40000010295 */
[----:B------:R-:W-:Y:S02]  /*7860*/  CS2R R26, SRZ ;  /* 0x00000000001a7805 */ /* 0x000fe4000001ff00 */
[----:B------:R-:W-:Y:S01]  /*7870*/  SHF.L.U64.HI R136, R138, 0x2, R135 ;  /* 0x000000028a887819 */ /* 0x000fe20000010287 */
[----:B------:R-:W-:Y:S01]  /*7880*/  IMAD.SHL.U32 R135, R147, 0x4, RZ ;  /* 0x0000000493877824 */ /* 0x000fe200078e00ff */
[----:B------:R-:W-:Y:S02]  /*7890*/  SHF.R.S32.HI R178, RZ, 0x5, R178 ;  /* 0x00000005ffb27819 */ /* 0x000fe400000114b2 */
[C---:B------:R-:W-:Y:S01]  /*78a0*/  SHF.L.U64.HI R138, R140.reuse, 0x2, R131 ;  /* 0x000000028c8a7819 */ /* 0x040fe20000010283 */
[----:B------:R-:W-:Y:S01]  /*78b0*/  IMAD.SHL.U32 R131, R140, 0x4, RZ ;  /* 0x000000048c837824 */ /* 0x000fe200078e00ff */
        /* <DEDUP_REMOVED lines=50> */
[----:B------:R-:W-:Y:S01]  /*7be0*/  SHF.L.U64.HI R142, R147, 0x2, R200 ;  /* 0x00000002938e7819 */ /* 0x000fe200000102c8 */
[----:B------:R-:W-:Y:S01]  /*7bf0*/  VIADD R11, R178, 0xfffffffa ;  /* 0xfffffffab20b7836 */ /* 0x000fe20000000000 */
[----:B------:R-:W-:-:S02]  /*7c00*/  SHF.L.U64.HI R176, R195, 0x2, R176 ;  /* 0x00000002c3b07819 */ /* 0x000fc400000102b0 */
[----:B------:R-:W-:-:S07]  /*7c10*/  SHF.L.U64.HI R243, R0, 0x2, R243 ;  /* 0x0000000200f37819 */ /* 0x000fce00000102f3 */
.L_x_1:
[----:B------:R-:W-:Y:S01]  /*7c20*/  UIADD3 UR14, UR14, 0x1, URZ ;  /* 0x000000010e0e7890 */ /* 0x000fe2000fffe03f */
[----:B------:R-:W-:-:S04]  /*7c30*/  DEPBAR.LE SB0, 0xa ;  /* 0x000082800000791a */ /* 0x000fc80000000000 */
[----:B------:R-:W-:Y:S01]  /*7c40*/  BAR.SYNC.DEFER_BLOCKING 0x0 ;  /* 0x0000000000007b1d */ /* 0x000fe20000010000 */
[----:B------:R-:W-:Y:S01]  /*7c50*/  UISETP.GT.AND UP0, UPT, UR14, 0x6, UPT ;  /* 0x000000060e00788c */ /* 0x000fe2000bf04270 */
[----:B------:R-:W-:Y:S01]  /*7c60*/  ISETP.GE.AND P0, PT, R9, UR12, PT ;  /* 0x0000000c09007c0c */ /* 0x000fe2000bf06270 */
[----:B------:R-:W-:Y:S01]  /*7c70*/  UIADD3 UR13, UR13, 0x1, URZ ;  /* 0x000000010d0d7890 */ /* 0x000fe2000fffe03f */
[----:B------:R-:W-:Y:S01]  /*7c80*/  ISETP.LE.AND P2, PT, R11, UR4, PT ;  /* 0x000000040b007c0c */ /* 0x000fe2000bf43270 */
[----:B------:R-:W-:Y:S01]  /*7c90*/  USEL UR14, UR14, URZ, !UP0 ;  /* 0x0000003f0e0e7287 */ /* 0x000fe2000c000000 */
[----:B-1----:R-:W-:Y:S01]  /*7ca0*/  SEL R144, RZ, 0x4, P0 ;  /* 0x00000004ff907807 */ /* 0x002fe20000000000 */
[----:B------:R-:W-:Y:S01]  /*7cb0*/  UMOV UR11, 0x40000040 ;  /* 0x40000040000b7882 */ /* 0x000fe20000000000 */
[----:B------:R-:W-:Y:S01]  /*7cc0*/  UMOV UR9, 0x40000040 ;  /* 0x4000004000097882 */ /* 0x000fe20000000000 */
[----:B------:R-:W-:Y:S01]  /*7cd0*/  ULEA UR5, UR14, UR7, 0xd ;  /* 0x000000070e057291 */ /* 0x000fe2000f8e683f */
[----:B------:R-:W-:Y:S01]  /*7ce0*/  ISETP.GE.AND P1, PT, R23, UR12, PT ;  /* 0x0000000c17007c0c */ /* 0x000fe2000bf26270 */
[----:B------:R-:W-:Y:S01]  /*7cf0*/  ULEA UR6, UR14, UR7, 0xe ;  /* 0x000000070e067291 */ /* 0x000fe2000f8e703f */
[----:B------:R-:W-:Y:S01]  /*7d00*/  SEL R144, R144, RZ, !P2 ;  /* 0x000000ff90907207 */ /* 0x000fe20005000000 */
[----:B------:R-:W-:Y:S01]  /*7d10*/  UIADD3 UR5, UR5, 0x1c000, URZ ;  /* 0x0001c00005057890 */ /* 0x000fe2000fffe03f */
[----:B------:R-:W-:Y:S01]  /*7d20*/  SEL R145, RZ, 0x4, P1 ;  /* 0x00000004ff917807 */ /* 0x000fe20000800000 */
[----:B------:R-:W-:Y:S01]  /*7d30*/  USHF.R.U32.HI UR6, URZ, 0x4, UR6 ;  /* 0x000000043f067899 */ /* 0x000fe20008011606 */
[----:B------:R-:W-:Y:S01]  /*7d40*/  ISETP.GE.AND P1, PT, R99, UR12, PT ;  /* 0x0000000c63007c0c */ /* 0x000fe2000bf26270 */
[----:B------:R-:W-:Y:S01]  /*7d50*/  USHF.R.U32.HI UR5, URZ, 0x4, UR5 ;  /* 0x000000043f057899 */ /* 0x000fe20008011605 */
[----:B------:R-:W-:Y:S01]  /*7d60*/  ISETP.NE.U32.AND P6, PT, R144, RZ, PT ;  /* 0x000000ff9000720c */ /* 0x000fe20003fc5070 */
[----:B------:R-:W-:Y:S01]  /*7d70*/  USGXT.U32 UR10, UR6, 0xe ;  /* 0x0000000e060a789a */ /* 0x000fe20008000000 */
[----:B------:R-:W-:Y:S01]  /*7d80*/  ISETP.GE.AND P3, PT, R95, UR12, PT ;  /* 0x0000000c5f007c0c */ /* 0x000fe2000bf66270 */
[----:B------:R-:W-:Y:S01]  /*7d90*/  USGXT.U32 UR8, UR5, 0xe ;  /* 0x0000000e0508789a */ /* 0x000fe20008000000 */
[----:B------:R-:W-:Y:S01]  /*7da0*/  SEL R145, R145, RZ, !P2 ;  /* 0x000000ff91917207 */ /* 0x000fe20005000000 */
[----:B------:R-:W-:Y:S01]  /*7db0*/  UMOV UR6, URZ ;  /* 0x0000003f00067c82 */ /* 0x000fe20008000000 */
[----:B------:R-:W-:Y:S01]  /*7dc0*/  WARPGROUP.ARRIVE ;  /* 0x00000000000079c5 */ /* 0x000fe20000000000 */
[----:B------:R-:W-:Y:S01]  /*7dd0*/  UMOV UR5, URZ ;  /* 0x0000003f00057c82 */ /* 0x000fe20008000000 */
[----:B------:R-:W-:Y:S01]  /*7de0*/  SEL R144, RZ, 0x4, P1 ;  /* 0x00000004ff907807 */ /* 0x000fe20000800000 */
[----:B------:R-:W-:Y:S01]  /*7df0*/  UIADD3 UR4, UR4, 0x1, URZ ;  /* 0x0000000104047890 */ /* 0x000fe2000fffe03f */
[----:B------:R-:W-:-:S02]  /*7e00*/  ISETP.GE.AND P4, PT, R105, UR12, PT ;  /* 0x0000000c69007c0c */ /* 0x000fc4000bf86270 */
[----:B------:R-:W-:Y:S01]  /*7e10*/  HGMMA.64x128x8.F32.TF32 R24, gdesc[UR8], R24 ;  /* 0x05e00000081879f0 */ /* 0x000fe20008702818 */
[----:B------:R-:W-:Y:S01]  /*7e20*/  UIADD3 UR10, UP1, UR10, 0x2, URZ ;  /* 0x000000020a0a7890 */ /* 0x000fe2000ff3e03f */
[----:B------:R-:W-:Y:S01]  /*7e30*/  IADD3 R150, P1, R10, R241, RZ ;  /* 0x000000f10a967210 */ /* 0x000fe20007f3e0ff */
[----:B------:R-:W-:Y:S01]  /*7e40*/  UIADD3 UR8, UP0, UR8, 0x2, URZ ;  /* 0x0000000208087890 */ /* 0x000fe2000ff1e03f */
[----:B------:R-:W-:Y:S01]  /*7e50*/  SEL R146, RZ, 0x4, P3 ;  /* 0x00000004ff927807 */ /* 0x000fe20001800000 */
[----:B------:R-:W-:Y:S01]  /*7e60*/  UIADD3.X UR11, UR6, 0x40000040, URZ, UP1, !UPT ;  /* 0x40000040060b7890 */ /* 0x000fe20008ffe43f */
[----:B------:R-:W-:Y:S01]  /*7e70*/  ISETP.NE.U32.AND P5, PT, R145, RZ, PT ;  /* 0x000000ff9100720c */ /* 0x000fe20003fa5070 */
[----:B------:R-:W-:Y:S01]  /*7e80*/  UIADD3.X UR9, UR5, 0x40000040, URZ, UP0, !UPT ;  /* 0x4000004005097890 */ /* 0x000fe200087fe43f */
[----:B------:R-:W-:Y:S01]  /*7e90*/  SEL R144, R144, RZ, !P2 ;  /* 0x000000ff90907207 */ /* 0x000fe20005000000 */
[----:B------:R-:W-:Y:S01]  /*7ea0*/  UIADD3.64 UR22, UR10, 0x2, URZ ;  /* 0x000000020a167897 */ /* 0x000fe2000fffe03f */
[----:B------:R-:W-:Y:S01]  /*7eb0*/  ISETP.GE.AND P3, PT, R107, UR12, PT ;  /* 0x0000000c6b007c0c */ /* 0x000fe2000bf66270 */
[----:B------:R-:W-:Y:S01]  /*7ec0*/  UIADD3.64 UR20, UR8, 0x2, URZ ;  /* 0x0000000208147897 */ /* 0x000fe2000fffe03f */
[----:B------:R-:W-:Y:S01]  /*7ed0*/  SEL R145, RZ, 0x4, P4 ;  /* 0x00000004ff917807 */ /* 0x000fe20002000000 */
[----:B------:R-:W-:Y:S01]  /*7ee0*/  UISETP.GT.AND UP0, UPT, UR13, 0x6, UPT ;  /* 0x000000060d00788c */ /* 0x000fe2000bf04270 */
[----:B------:R-:W-:Y:S01]  /*7ef0*/  IADD3 R148, P4, R10, R237, RZ ;  /* 0x000000ed0a947210 */ /* 0x000fe20007f9e0ff */
[----:B------:R-:W-:Y:S01]  /*7f00*/  IMAD.X R151, R8, 0x1, R239, P1 ;  /* 0x0000000108977824 */ /* 0x000fe200008e06ef */
[----:B------:R-:W-:Y:S01]  /*7f10*/  SEL R146, R146, RZ, !P2 ;  /* 0x000000ff92927207 */ /* 0x000fe20005000000 */
[----:B------:R-:W-:Y:S01]  /*7f20*/  USEL UR13, UR13, URZ, !UP0 ;  /* 0x0000003f0d0d7287 */ /* 0x000fe2000c000000 */
[----:B------:R-:W-:Y:S01]  /*7f30*/  ISETP.NE.U32.AND P1, PT, R144, RZ, PT ;  /* 0x000000ff9000720c */ /* 0x000fe20003f25070 */
[----:B------:R-:W-:Y:S01]  /*7f40*/  IMAD.X R149, R8, 0x1, R235, P4 ;  /* 0x0000000108957824 */ /* 0x000fe200020e06eb */
[----:B------:R-:W-:Y:S01]  /*7f50*/  SEL R144, RZ, 0x4, P3 ;  /* 0x00000004ff907807 */ /* 0x000fe20001800000 */
[----:B------:R-:W-:Y:S01]  /*7f60*/  ULEA UR5, UR13, UR7, 0xd ;  /* 0x000000070d057291 */ /* 0x000fe2000f8e683f */
[----:B------:R-:W-:-:S02]  /*7f70*/  ISETP.NE.U32.AND P0, PT, R146, RZ, PT ;  /* 0x000000ff9200720c */ /* 0x000fc40003f05070 */
[----:B------:R-:W-:Y:S02]  /*7f80*/  SEL R145, R145, RZ, !P2 ;  /* 0x000000ff91917207 */ /* 0x000fe40005000000 */
[----:B------:R-:W-:Y:S01]  /*7f90*/  IADD3 R146, P3, R10, R233, RZ ;  /* 0x000000e90a927210 */ /* 0x000fe20007f7e0ff */
[----:B------:R-:W-:Y:S01]  /*7fa0*/  VIADD R153, R6, UR5 ;  /* 0x0000000506997c36 */ /* 0x000fe20008000000 */
[----:B------:R-:W-:Y:S01]  /*7fb0*/  SEL R144, R144, RZ, !P2 ;  /* 0x000000ff90907207 */ /* 0x000fe20005000000 */
[----:B------:R-:W-:Y:S01]  /*7fc0*/  VIADD R157, R16, UR5 ;  /* 0x00000005109d7c36 */ /* 0x000fe20008000000 */
[----:B------:R-:W-:Y:S01]  /*7fd0*/  ISETP.NE.U32.AND P4, PT, R145, RZ, PT ;  /* 0x000000ff9100720c */ /* 0x000fe20003f85070 */
[----:B------:R-:W-:Y:S02]  /*7fe0*/  IMAD.X R147, R8, 0x1, R231, P3 ;  /* 0x0000000108937824 */ /* 0x000fe400018e06e7 */
[----:B------:R-:W-:Y:S02]  /*7ff0*/  VIADD R159, R88, UR5 ;  /* 0x00000005589f7c36 */ /* 0x000fe40008000000 */
[----:B------:R-:W-:-:S02]  /*8000*/  VIADD R161, R90, UR5 ;  /* 0x000000055aa17c36 */ /* 0x000fc40008000000 */
[----:B------:R-:W-:Y:S01]  /*8010*/  VIADD R160, R3, UR5 ;  /* 0x0000000503a07c36 */ /* 0x000fe20008000000 */
[----:B------:R-:W-:Y:S01]  /*8020*/  HGMMA.64x128x8.F32.TF32 R24, gdesc[UR8], R24 ;  /* 0x05e00000081879f0 */ /* 0x000fe20008702818 */
[----:B------:R-:W-:Y:S02]  /*8030*/  UIADD3.64 UR10, UR10, 0x4, URZ ;  /* 0x000000040a0a7897 */ /* 0x000fe4000fffe03f */
[----:B------:R-:W-:-:S09]  /*8040*/  UIADD3.64 UR8, UR8, 0x4, URZ ;  /* 0x0000000408087897 */ /* 0x000fd2000fffe03f */
[----:B------:R-:W-:-:S12]  /*8050*/  HGMMA.64x128x8.F32.TF32 R24, gdesc[UR20], R24 ;  /* 0x05e00000141879f0 */ /* 0x000fd80008702818 */
[----:B------:R-:W-:Y:S03]  /*8060*/  HGMMA.64x128x8.F32.TF32 R24, gdesc[UR8], R24, gsb0 ;  /* 0x05e00000081879f0 */ /* 0x000fe60008002818 */
[----:B------:R-:W-:Y:S02]  /*8070*/  WARPGROUP.DEPBAR.LE gsb0, 0x1 ;  /* 0x00008000000079c5 */ /* 0x000fe40000010100 */
[----:B------:R-:W-:Y:S06]  /*8080*/  BAR.SYNC.DEFER_BLOCKING 0x0 ;  /* 0x0000000000007b1d */ /* 0x000fec0000010000 */
[----:B------:R-:W-:Y:S01]  /*8090*/  @!PT LDS RZ, [RZ] ;  /* 0x00000000fffff984 */ /* 0x000fe20000000800 */
[----:B------:R-:W-:Y:S01]  /*80a0*/  @!PT LDS RZ, [RZ] ;  /* 0x00000000fffff984 */ /* 0x000fe20000000800 */
[----:B------:R-:W-:Y:S01]  /*80b0*/  @!PT LDS RZ, [RZ] ;  /* 0x00000000fffff984 */ /* 0x000fe20000000800 */
[----:B------:R1:W-:Y:S01]  /*80c0*/  LDGSTS.E [R153+0x1c000], desc[UR16][R150.64], P6 ;  /* 0x1c00000096997fae */ /* 0x0003e2000b121850 */
[----:B------:R-:W-:-:S03]  /*80d0*/  ISETP.GE.AND P6, PT, R173, UR12, PT ;  /* 0x0000000cad007c0c */ /* 0x000fc6000bfc6270 */
[----:B------:R2:W-:Y:S01]  /*80e0*/  LDGSTS.E [R153+0x1c008], desc[UR16][R148.64], P5 ;  /* 0x1c00800094997fae */ /* 0x0005e2000a921850 */
[----:B------:R-:W-:Y:S02]  /*80f0*/  SEL R145, RZ, 0x4, P6 ;  /* 0x00000004ff917807 */ /* 0x000fe40003000000 */
[----:B------:R-:W-:Y:S01]  /*8100*/  ISETP.NE.U32.AND P5, PT, R144, RZ, PT ;  /* 0x000000ff9000720c */ /* 0x000fe20003fa5070 */
[----:B------:R3:W-:Y:S01]  /*8110*/  LDGSTS.E [R157+0x1c000], desc[UR16][R146.64], P0 ;  /* 0x1c000000929d7fae */ /* 0x0007e20008121850 */
[----:B------:R-:W-:Y:S02]  /*8120*/  ISETP.GE.AND P6, PT, R175, UR12, PT ;  /* 0x0000000caf007c0c */ /* 0x000fe4000bfc6270 */
[----:B------:R-:W-:Y:S02]  /*8130*/  IADD3 R144, P3, R10, R229, RZ ;  /* 0x000000e50a907210 */ /* 0x000fe40007f7e0ff */
[----:B-1----:R-:W-:Y:S02]  /*8140*/  SEL R151, RZ, 0x4, P6 ;  /* 0x00000004ff977807 */ /* 0x002fe40003000000 */
[----:B------:R-:W-:Y:S01]  /*8150*/  SEL R152, R145, RZ, !P2 ;  /* 0x000000ff91987207 */ /* 0x000fe20005000000 */
[----:B------:R-:W-:Y:S01]  /*8160*/  IMAD.X R145, R8, 0x1, R227, P3 ;  /* 0x0000000108917824 */ /* 0x000fe200018e06e3 */
[----:B------:R-:W-:Y:S01]  /*8170*/  ISETP.GE.AND P6, PT, R177, UR12, PT ;  /* 0x0000000cb1007c0c */ /* 0x000fe2000bfc6270 */
[----:B--2---:R-:W-:Y:S01]  /*8180*/  VIADD R153, R18, UR5 ;  /* 0x0000000512997c36 */ /* 0x004fe20008000000 */
[----:B------:R-:W-:-:S02]  /*8190*/  IADD3 R150, P0, R10, R225, RZ ;  /* 0x000000e10a967210 */ /* 0x000fc40007f1e0ff */
[----:B------:R-:W-:Y:S01]  /*81a0*/  SEL R151, R151, RZ, !P2 ;  /* 0x000000ff97977207 */ /* 0x000fe20005000000 */
[----:B------:R1:W-:Y:S01]  /*81b0*/  LDGSTS.E [R157+0x1c008], desc[UR16][R144.64], P1 ;  /* 0x1c008000909d7fae */ /* 0x0003e20008921850 */
[----:B------:R-:W-:Y:S02]  /*81c0*/  SEL R149, RZ, 0x4, P6 ;  /* 0x00000004ff957807 */ /* 0x000fe40003000000 */
[----:B------:R-:W-:Y:S01]  /*81d0*/  ISETP.NE.U32.AND P1, PT, R151, RZ, PT ;  /* 0x000000ff9700720c */ /* 0x000fe20003f25070 */
[----:B------:R-:W-:Y:S01]  /*81e0*/  IMAD.X R151, R8, 0x1, R223, P0 ;  /* 0x0000000108977824 */ /* 0x000fe200000e06df */
[----:B------:R-:W-:Y:S02]  /*81f0*/  ISETP.GE.AND P6, PT, R179, UR12, PT ;  /* 0x0000000cb3007c0c */ /* 0x000fe4000bfc6270 */
[----:B------:R-:W-:Y:S02]  /*8200*/  IADD3 R148, P0, R10, R221, RZ ;  /* 0x000000dd0a947210 */ /* 0x000fe40007f1e0ff */
[----:B------:R-:W-:Y:S01]  /*8210*/  ISETP.NE.U32.AND P3, PT, R152, RZ, PT ;  /* 0x000000ff9800720c */ /* 0x000fe20003f65070 */
[----:B------:R2:W-:Y:S01]  /*8220*/  LDGSTS.E [R153+0x1c000], desc[UR16][R150.64], P4 ;  /* 0x1c00000096997fae */ /* 0x0005e2000a121850 */
[----:B---3--:R-:W-:Y:S01]  /*8230*/  SEL R147, RZ, 0x4, P6 ;  /* 0x00000004ff937807 */ /* 0x008fe20003000000 */
[----:B-1----:R-:W-:Y:S01]  /*8240*/  VIADD R157, R20, UR5 ;  /* 0x00000005149d7c36 */ /* 0x002fe20008000000 */
[----:B------:R-:W-:Y:S01]  /*8250*/  SEL R152, R149, RZ, !P2 ;  /* 0x000000ff95987207 */ /* 0x000fe20005000000 */
[----:B------:R-:W-:Y:S01]  /*8260*/  IMAD.X R149, R8, 0x1, R219, P0 ;  /* 0x0000000108957824 */ /* 0x000fe200000e06db */
[----:B------:R-:W-:-:S02]  /*8270*/  ISETP.GE.AND P6, PT, R181, UR12, PT ;  /* 0x0000000cb5007c0c */ /* 0x000fc4000bfc6270 */
[----:B------:R-:W-:Y:S02]  /*8280*/  IADD3 R146, P4, R10, R217, RZ ;  /* 0x000000d90a927210 */ /* 0x000fe40007f9e0ff */
[----:B------:R-:W-:Y:S01]  /*8290*/  SEL R147, R147, RZ, !P2 ;  /* 0x000000ff93937207 */ /* 0x000fe20005000000 */
[----:B------:R1:W-:Y:S01]  /*82a0*/  LDGSTS.E [R153+0x1c008], desc[UR16][R148.64], P5 ;  /* 0x1c00800094997fae */ /* 0x0003e2000a921850 */
[----:B------:R-:W-:Y:S02]  /*82b0*/  SEL R145, RZ, 0x4, P6 ;  /* 0x00000004ff917807 */ /* 0x000fe40003000000 */
[----:B------:R-:W-:Y:S02]  /*82c0*/  ISETP.GE.AND P6, PT, R183, UR12, PT ;  /* 0x0000000cb7007c0c */ /* 0x000fe4000bfc6270 */
[----:B------:R-:W-:Y:S01]  /*82d0*/  ISETP.NE.U32.AND P5, PT, R147, RZ, PT ;  /* 0x000000ff9300720c */ /* 0x000fe20003fa5070 */
[----:B------:R-:W-:Y:S01]  /*82e0*/  IMAD.X R147, R8, 0x1, R215, P4 ;  /* 0x0000000108937824 */ /* 0x000fe200020e06d7 */
[----:B------:R-:W-:-:S02]  /*82f0*/  IADD3 R144, P4, R10, R213, RZ ;  /* 0x000000d50a907210 */ /* 0x000fc40007f9e0ff */
[----:B--2---:R-:W-:Y:S02]  /*8300*/  SEL R150, RZ, 0x4, P6 ;  /* 0x00000004ff967807 */ /* 0x004fe40003000000 */
[----:B------:R-:W-:Y:S01]  /*8310*/  ISETP.NE.U32.AND P0, PT, R152, RZ, PT ;  /* 0x000000ff9800720c */ /* 0x000fe20003f05070 */
[----:B------:R2:W-:Y:S01]  /*8320*/  LDGSTS.E [R157+0x1c000], desc[UR16][R146.64], P3 ;  /* 0x1c000000929d7fae */ /* 0x0005e20009921850 */
[----:B------:R-:W-:Y:S01]  /*8330*/  SEL R152, R145, RZ, !P2 ;  /* 0x000000ff91987207 */ /* 0x000fe20005000000 */
[----:B------:R-:W-:Y:S01]  /*8340*/  IMAD.X R145, R8, 0x1, R211, P4 ;  /* 0x0000000108917824 */ /* 0x000fe200020e06d3 */
[----:B-1----:R-:W-:Y:S01]  /*8350*/  SEL R148, R150, RZ, !P2 ;  /* 0x000000ff96947207 */ /* 0x002fe20005000000 */
[----:B------:R-:W-:Y:S01]  /*8360*/  VIADD R153, R22, UR5 ;  /* 0x0000000516997c36 */ /* 0x000fe20008000000 */
[----:B------:R-:W-:Y:S01]  /*8370*/  IADD3 R150, P6, R10, R209, RZ ;  /* 0x000000d10a967210 */ /* 0x000fe20007fde0ff */
[----:B------:R-:W-:Y:S01]  /*8380*/  ULEA UR5, UR13, UR7, 0xe ;  /* 0x000000070d057291 */ /* 0x000fe2000f8e703f */
[----:B------:R-:W-:Y:S01]  /*8390*/  ISETP.GE.AND P3, PT, R185, UR12, PT ;  /* 0x0000000cb9007c0c */ /* 0x000fe2000bf66270 */
[----:B------:R1:W-:Y:S01]  /*83a0*/  LDGSTS.E [R157+0x1c008], desc[UR16][R144.64], P1 ;  /* 0x1c008000909d7fae */ /* 0x0003e20008921850 */
[----:B------:R-:W-:Y:S01]  /*83b0*/  ISETP.NE.U32.AND P1, PT, R148, RZ, PT ;  /* 0x000000ff9400720c */ /* 0x000fe20003f25070 */
[----:B------:R-:W-:Y:S01]  /*83c0*/  IMAD.X R151, R8, 0x1, R207, P6 ;  /* 0x0000000108977824 */ /* 0x000fe200030e06cf */
[----:B------:R-:W-:Y:S01]  /*83d0*/  SEL R149, RZ, 0x4, P3 ;  /* 0x00000004ff957807 */ /* 0x000fe20001800000 */
[----:B------:R-:W-:Y:S01]  /*83e0*/  VIADD R190, R2, UR5 ;  /* 0x0000000502be7c36 */ /* 0x000fe20008000000 */
[----:B------:R-:W-:-:S02]  /*83f0*/  IADD3 R148, P6, R10, R205, RZ ;  /* 0x000000cd0a947210 */ /* 0x000fc40007fde0ff */
[----:B------:R-:W-:Y:S01]  /*8400*/  ISETP.GE.AND P3, PT, R187, UR12, PT ;  /* 0x0000000cbb007c0c */ /* 0x000fe2000bf66270 */
[----:B------:R3:W-:Y:S01]  /*8410*/  LDGSTS.E [R153+0x1c000], desc[UR16][R150.64], P0 ;  /* 0x1c00000096997fae */ /* 0x0007e20008121850 */
[----:B--2---:R-:W-:Y:S01]  /*8420*/  SEL R146, R149, RZ, !P2 ;  /* 0x000000ff95927207 */ /* 0x004fe20005000000 */
[----:B------:R-:W-:Y:S01]  /*8430*/  IMAD.X R149, R8, 0x1, R203, P6 ;  /* 0x0000000108957824 */ /* 0x000fe200030e06cb */
[----:B------:R-:W-:Y:S02]  /*8440*/  ISETP.NE.U32.AND P4, PT, R152, RZ, PT ;  /* 0x000000ff9800720c */ /* 0x000fe40003f85070 */
[----:B-1----:R-:W-:Y:S02]  /*8450*/  SEL R144, RZ, 0x4, P3 ;  /* 0x00000004ff907807 */ /* 0x002fe40001800000 */
[----:B------:R-:W-:Y:S01]  /*8460*/  ISETP.NE.U32.AND P0, PT, R146, RZ, PT ;  /* 0x000000ff9200720c */ /* 0x000fe20003f05070 */
[----:B------:R1:W-:Y:S01]  /*8470*/  LDGSTS.E [R153+0x1c008], desc[UR16][R148.64], P5 ;  /* 0x1c00800094997fae */ /* 0x0003e2000a921850 */
[----:B------:R-:W-:-:S02]  /*8480*/  IADD3 R146, P3, R10, R201, RZ ;  /* 0x000000c90a927210 */ /* 0x000fc40007f7e0ff */
[----:B------:R-:W-:Y:S02]  /*8490*/  ISETP.GE.AND P6, PT, R189, UR12, PT ;  /* 0x0000000cbd007c0c */ /* 0x000fe4000bfc6270 */
[----:B------:R-:W-:Y:S01]  /*84a0*/  SEL R145, R144, RZ, !P2 ;  /* 0x000000ff90917207 */ /* 0x000fe20005000000 */
[----:B------:R-:W-:Y:S01]  /*84b0*/  IMAD.X R147, R8, 0x1, R199, P3 ;  /* 0x0000000108937824 */ /* 0x000fe200018e06c7 */
[----:B------:R-:W-:Y:S02]  /*84c0*/  IADD3 R144, P5, R10, R171, RZ ;  /* 0x000000ab0a907210 */ /* 0x000fe40007fbe0ff */
[----:B---3--:R-:W-:Y:S02]  /*84d0*/  SEL R150, RZ, 0x4, P6 ;  /* 0x00000004ff967807 */ /* 0x008fe40003000000 */
[----:B------:R-:W-:Y:S01]  /*84e0*/  ISETP.NE.U32.AND P3, PT, R145, RZ, PT ;  /* 0x000000ff9100720c */ /* 0x000fe20003f65070 */
[----:B------:R-:W-:Y:S01]  /*84f0*/  IMAD.X R145, R8, 0x1, R169, P5 ;  /* 0x0000000108917824 */ /* 0x000fe200028e06a9 */
[----:B------:R-:W-:Y:S01]  /*8500*/  ISETP.GE.AND P5, PT, R12, UR12, PT ;  /* 0x0000000c0c007c0c */ /* 0x000fe2000bfa6270 */
[----:B------:R2:W-:Y:S01]  /*8510*/  LDGSTS.E [R159+0x1c000], desc[UR16][R146.64], P4 ;  /* 0x1c000000929f7fae */ /* 0x0005e2000a121850 */
[----:B------:R-:W-:-:S02]  /*8520*/  SEL R150, R150, RZ, !P2 ;  /* 0x000000ff96967207 */ /* 0x000fc40005000000 */
[----:B------:R-:W-:Y:S01]  /*8530*/  ISETP.GE.AND P6, PT, R191, UR12, PT ;  /* 0x0000000cbf007c0c */ /* 0x000fe2000bfc6270 */
[----:B------:R3:W-:Y:S01]  /*8540*/  LDGSTS.E [R159+0x1c008], desc[UR16][R144.64], P1 ;  /* 0x1c008000909f7fae */ /* 0x0007e20008921850 */
[----:B------:R-:W-:Y:S01]  /*8550*/  ISETP.NE.U32.AND P4, PT, R150, RZ, PT ;  /* 0x000000ff9600720c */ /* 0x000fe20003f85070 */
[----:B------:R-:W-:Y:S01]  /*8560*/  UIADD3 UR12, UR12, -0x20, URZ ;  /* 0xffffffe00c0c7890 */ /* 0x000fe2000fffe03f */
[----:B-1----:R-:W-:Y:S02]  /*8570*/  SEL R149, RZ, 0x4, P5 ;  /* 0x00000004ff957807 */ /* 0x002fe40002800000 */
[----:B------:R-:W-:Y:S02]  /*8580*/  SEL R148, RZ, 0x4, P6 ;  /* 0x00000004ff947807 */ /* 0x000fe40003000000 */
[----:B------:R-:W-:Y:S02]  /*8590*/  IADD3 R150, P5, R10, R186, RZ ;  /* 0x000000ba0a967210 */ /* 0x000fe40007fbe0ff */
[----:B------:R-:W-:-:S02]  /*85a0*/  SEL R148, R148, RZ, !P2 ;  /* 0x000000ff94947207 */ /* 0x000fc40005000000 */
[----:B------:R-:W-:Y:S01]  /*85b0*/  SEL R149, R149, RZ, !P2 ;  /* 0x000000ff95957207 */ /* 0x000fe20005000000 */
[----:B------:R-:W-:Y:S01]  /*85c0*/  IMAD.X R151, R8, 0x1, R184, P5 ;  /* 0x0000000108977824 */ /* 0x000fe200028e06b8 */
[----:B------:R-:W-:Y:S02]  /*85d0*/  ISETP.NE.U32.AND P1, PT, R148, RZ, PT ;  /* 0x000000ff9400720c */ /* 0x000fe40003f25070 */
[C---:B------:R-:W-:Y:S02]  /*85e0*/  IADD3 R156, P2, R10.reuse, R182, RZ ;  /* 0x000000b60a9c7210 */ /* 0x040fe40007f5e0ff */
[C---:B------:R-:W-:Y:S01]  /*85f0*/  IADD3 R152, P6, R10.reuse, R251, RZ ;  /* 0x000000fb0a987210 */ /* 0x040fe20007fde0ff */
[----:B------:R1:W-:Y:S01]  /*8600*/  LDGSTS.E [R161+0x1c000], desc[UR16][R150.64], P0 ;  /* 0x1c00000096a17fae */ /* 0x0003e20008121850 */
[----:B--2---:R-:W-:Y:S01]  /*8610*/  IADD3 R146, P0, R10, R247, RZ ;  /* 0x000000f70a927210 */ /* 0x004fe20007f1e0ff */
[C---:B------:R-:W-:Y:S01]  /*8620*/  IMAD.X R157, R8.reuse, 0x1, R180, P2 ;  /* 0x00000001089d7824 */ /* 0x040fe200010e06b4 */
[----:B------:R-:W-:Y:S01]  /*8630*/  ISETP.NE.U32.AND P5, PT, R149, RZ, PT ;  /* 0x000000ff9500720c */ /* 0x000fe20003fa5070 */
[----:B------:R-:W-:Y:S01]  /*8640*/  IMAD.X R153, R8, 0x1, R249, P6 ;  /* 0x0000000108997824 */ /* 0x000fe200030e06f9 */
[----:B---3--:R-:W-:Y:S01]  /*8650*/  IADD3 R144, P2, R188, R167, RZ ;  /* 0x000000a7bc907210 */ /* 0x008fe20007f5e0ff */
[----:B------:R-:W-:Y:S01]  /*8660*/  IMAD.X R147, R8, 0x1, R245, P0 ;  /* 0x0000000108937824 */ /* 0x000fe200000e06f5 */
[----:B------:R-:W-:Y:S01]  /*8670*/  IADD3 R148, P0, R188, R163, RZ ;  /* 0x000000a3bc947210 */ /* 0x000fe20007f1e0ff */
[----:B------:R2:W-:Y:S02]  /*8680*/  LDGSTS.E [R161+0x1c008], desc[UR16][R156.64], P3 ;  /* 0x1c0080009ca17fae */ /* 0x0005e40009921850 */
[----:B------:R-:W-:-:S02]  /*8690*/  IMAD.X R145, R13, 0x1, R174, P2 ;  /* 0x000000010d917824 */ /* 0x000fc400010e06ae */
[----:B------:R3:W-:Y:S01]  /*86a0*/  LDGSTS.E [R160+0x1c000], desc[UR16][R152.64], P4 ;  /* 0x1c00000098a07fae */ /* 0x0007e2000a121850 */
[C---:B------:R-:W-:Y:S01]  /*86b0*/  IMAD.X R149, R13.reuse, 0x1, R170, P0 ;  /* 0x000000010d957824 */ /* 0x040fe200000e06aa */
[C---:B------:R-:W-:Y:S02]  /*86c0*/  IADD3 R158, P0, R188.reuse, R139, RZ ;  /* 0x0000008bbc9e7210 */ /* 0x040fe40007f1e0ff */
[----:B------:R4:W-:Y:S01]  /*86d0*/  LDGSTS.E [R160+0x1c008], desc[UR16][R146.64], P1 ;  /* 0x1c00800092a07fae */ /* 0x0009e20008921850 */
[C---:B-1----:R-:W-:Y:S02]  /*86e0*/  IADD3 R150, P1, R188.reuse, R143, RZ ;  /* 0x0000008fbc967210 */ /* 0x042fe40007f3e0ff */
[----:B------:R-:W-:Y:S01]  /*86f0*/  IMAD.X R159, R13, 0x1, R162, P0 ;  /* 0x000000010d9f7824 */ /* 0x000fe200000e06a2 */
[----:B------:R-:W0:Y:S01]  /*8700*/  LDGDEPBAR ;  /* 0x00000000000079af */ /* 0x000e220000000000 */
[----:B--2---:R-:W-:Y:S02]  /*8710*/  VIADD R161, R5, UR5 ;  /* 0x0000000505a17c36 */ /* 0x004fe40008000000 */
[----:B------:R-:W-:Y:S01]  /*8720*/  IMAD.X R151, R13, 0x1, R166, P1 ;  /* 0x000000010d977824 */ /* 0x000fe200008e06a6 */
[----:B------:R-:W-:-:S02]  /*8730*/  IADD3 R156, P1, R188, R135, RZ ;  /* 0x00000087bc9c7210 */ /* 0x000fc40007f3e0ff */
[C---:B---3--:R-:W-:Y:S01]  /*8740*/  IADD3 R152, P0, R188.reuse, R131, RZ ;  /* 0x00000083bc987210 */ /* 0x048fe20007f1e0ff */
[----:B------:R1:W-:Y:S02]  /*8750*/  LDGSTS.E [R161], desc[UR16][R144.64], P5 ;  /* 0x0000000090a17fae */ /* 0x0003e4000a921850 */
[C---:B------:R-:W-:Y:S01]  /*8760*/  IMAD.X R157, R13.reuse, 0x1, R142, P1 ;  /* 0x000000010d9d7824 */ /* 0x040fe200008e068e */
[C---:B----4-:R-:W-:Y:S01]  /*8770*/  IADD3 R146, P1, R188.reuse, R127, RZ ;  /* 0x0000007fbc927210 */ /* 0x050fe20007f3e0ff */
[C---:B------:R-:W-:Y:S01]  /*8780*/  IMAD.X R153, R13.reuse, 0x1, R138, P0 ;  /* 0x000000010d997824 */ /* 0x040fe200000e068a */
[----:B------:R2:W-:Y:S03]  /*8790*/  LDGSTS.E [R161+0x400], desc[UR16][R148.64], P5 ;  /* 0x0040000094a17fae */ /* 0x0005e6000a921850 */
[----:B------:R-:W-:Y:S01]  /*87a0*/  IMAD.X R147, R13, 0x1, R134, P1 ;  /* 0x000000010d937824 */ /* 0x000fe200008e0686 */
[----:B------:R3:W-:Y:S01]  /*87b0*/  LDGSTS.E [R161+0x800], desc[UR16][R150.64], P5 ;  /* 0x0080000096a17fae */ /* 0x0007e2000a921850 */
[----:B-1----:R-:W-:-:S03]  /*87c0*/  IADD3 R144, P0, R188, R123, RZ ;  /* 0x0000007bbc907210 */ /* 0x002fc60007f1e0ff */
[----:B------:R1:W-:Y:S01]  /*87d0*/  LDGSTS.E [R161+0xc00], desc[UR16][R158.64], P5 ;  /* 0x00c000009ea17fae */ /* 0x0003e2000a921850 */
[C---:B--2---:R-:W-:Y:S01]  /*87e0*/  IADD3 R148, P1, R188.reuse, R119, RZ ;  /* 0x00000077bc947210 */ /* 0x044fe20007f3e0ff */
[C---:B------:R-:W-:Y:S02]  /*87f0*/  IMAD.X R145, R13.reuse, 0x1, R130, P0 ;  /* 0x000000010d917824 */ /* 0x040fe400000e0682 */
[----:B------:R2:W-:Y:S01]  /*8800*/  LDGSTS.E [R161+0x1000], desc[UR16][R156.64], P5 ;  /* 0x010000009ca17fae */ /* 0x0005e2000a921850 */
[C---:B---3--:R-:W-:Y:S01]  /*8810*/  IADD3 R150, P0, R188.reuse, R115, RZ ;  /* 0x00000073bc967210 */ /* 0x048fe20007f1e0ff */
[C---:B------:R-:W-:Y:S02]  /*8820*/  IMAD.X R149, R13.reuse, 0x1, R126, P1 ;  /* 0x000000010d957824 */ /* 0x040fe400008e067e */
[----:B------:R3:W-:Y:S01]  /*8830*/  LDGSTS.E [R161+0x1400], desc[UR16][R152.64], P5 ;  /* 0x0140000098a17fae */ /* 0x0007e2000a921850 */
[----:B-1----:R-:W-:Y:S01]  /*8840*/  IADD3 R158, P1, R188, R111, RZ ;  /* 0x0000006fbc9e7210 */ /* 0x002fe20007f3e0ff */
[----:B------:R-:W-:-:S02]  /*8850*/  IMAD.X R151, R13, 0x1, R122, P0 ;  /* 0x000000010d977824 */ /* 0x000fc400000e067a */
[----:B------:R1:W-:Y:S02]  /*8860*/  LDGSTS.E [R161+0x1800], desc[UR16][R146.64], P5 ;  /* 0x0180000092a17fae */ /* 0x0003e4000a921850 */
[----:B------:R-:W-:Y:S01]  /*8870*/  IMAD.X R159, R13, 0x1, R118, P1 ;  /* 0x000000010d9f7824 */ /* 0x000fe200008e0676 */
[C---:B--2---:R-:W-:Y:S01]  /*8880*/  IADD3 R156, P0, R188.reuse, R103, RZ ;  /* 0x00000067bc9c7210 */ /* 0x044fe20007f1e0ff */
[----:B------:R2:W-:Y:S01]  /*8890*/  LDGSTS.E [R161+0x1c00], desc[UR16][R144.64], P5 ;  /* 0x01c0000090a17fae */ /* 0x0005e2000a921850 */
[----:B---3--:R-:W-:-:S03]  /*88a0*/  IADD3 R152, P1, R188, R97, RZ ;  /* 0x00000061bc987210 */ /* 0x008fc60007f3e0ff */
[C---:B------:R-:W-:Y:S01]  /*88b0*/  IMAD.X R157, R13.reuse, 0x1, R114, P0 ;  /* 0x000000010d9d7824 */ /* 0x040fe200000e0672 */
[----:B------:R3:W-:Y:S01]  /*88c0*/  LDGSTS.E [R161+0x2000], desc[UR16][R148.64], P5 ;  /* 0x0200000094a17fae */ /* 0x0007e2000a921850 */
[C---:B-1----:R-:W-:Y:S01]  /*88d0*/  IADD3 R146, P0, R188.reuse, R91, RZ ;  /* 0x0000005bbc927210 */ /* 0x042fe20007f1e0ff */
[C---:B------:R-:W-:Y:S02]  /*88e0*/  IMAD.X R153, R13.reuse, 0x1, R110, P1 ;  /* 0x000000010d997824 */ /* 0x040fe400008e066e */
[----:B------:R1:W-:Y:S01]  /*88f0*/  LDGSTS.E [R161+0x2400], desc[UR16][R150.64], P5 ;  /* 0x0240000096a17fae */ /* 0x0003e2000a921850 */
[----:B--2---:R-:W-:Y:S01]  /*8900*/  IADD3 R144, P1, R188, R21, RZ ;  /* 0x00000015bc907210 */ /* 0x004fe20007f3e0ff */
[C---:B------:R-:W-:Y:S02]  /*8910*/  IMAD.X R147, R13.reuse, 0x1, R106, P0 ;  /* 0x000000010d937824 */ /* 0x040fe400000e066a */
[----:B------:R2:W-:Y:S02]  /*8920*/  LDGSTS.E [R161+0x2800], desc[UR16][R158.64], P5 ;  /* 0x028000009ea17fae */ /* 0x0005e4000a921850 */
[----:B------:R-:W-:-:S02]  /*8930*/  IMAD.X R145, R13, 0x1, R102, P1 ;  /* 0x000000010d917824 */ /* 0x000fc400008e0666 */
[----:B------:R4:W-:Y:S01]  /*8940*/  LDGSTS.E [R161+0x2c00], desc[UR16][R156.64], P5 ;  /* 0x02c000009ca17fae */ /* 0x0009e2000a921850 */
[C---:B---3--:R-:W-:Y:S02]  /*8950*/  IADD3 R148, P2, R188.reuse, R17, RZ ;  /* 0x00000011bc947210 */ /* 0x048fe40007f5e0ff */
[C---:B-1----:R-:W-:Y:S01]  /*8960*/  IADD3 R150, P0, R188.reuse, R165, RZ ;  /* 0x000000a5bc967210 */ /* 0x042fe20007f1e0ff */
[----:B------:R1:W-:Y:S02]  /*8970*/  LDGSTS.E [R161+0x3000], desc[UR16][R152.64], P5 ;  /* 0x0300000098a17fae */ /* 0x0003e4000a921850 */
[C---:B------:R-:W-:Y:S01]  /*8980*/  IMAD.X R149, R13.reuse, 0x1, R98, P2 ;  /* 0x000000010d957824 */ /* 0x040fe200010e0662 */
[C---:B--2---:R-:W-:Y:S01]  /*8990*/  IADD3 R158, P1, R188.reuse, R155, RZ ;  /* 0x0000009bbc9e7210 */ /* 0x044fe20007f3e0ff */
[----:B------:R-:W-:Y:S01]  /*89a0*/  IMAD.X R151, R13, 0x1, R172, P0 ;  /* 0x000000010d977824 */ /* 0x000fe200000e06ac */
[----:B------:R2:W-:Y:S01]  /*89b0*/  LDGSTS.E [R161+0x3400], desc[UR16][R146.64], P5 ;  /* 0x0340000092a17fae */ /* 0x0005e2000a921850 */
[----:B----4-:R-:W-:-:S02]  /*89c0*/  IADD3 R156, P0, R188, R141, RZ ;  /* 0x0000008dbc9c7210 */ /* 0x010fc40007f1e0ff */
[C---:B------:R-:W-:Y:S01]  /*89d0*/  IMAD.X R159, R13.reuse, 0x1, R168, P1 ;  /* 0x000000010d9f7824 */ /* 0x040fe200008e06a8 */
[----:B------:R3:W-:Y:S01]  /*89e0*/  LDGSTS.E [R161+0x3800], desc[UR16][R144.64], P5 ;  /* 0x0380000090a17fae */ /* 0x0007e2000a921850 */
[C---:B-1----:R-:W-:Y:S01]  /*89f0*/  IADD3 R152, P1, R188.reuse, R137, RZ ;  /* 0x00000089bc987210 */ /* 0x042fe20007f3e0ff */
[C---:B------:R-:W-:Y:S02]  /*8a00*/  IMAD.X R157, R13.reuse, 0x1, R164, P0 ;  /* 0x000000010d9d7824 */ /* 0x040fe400000e06a4 */
[----:B------:R1:W-:Y:S02]  /*8a10*/  LDGSTS.E [R161+0x3c00], desc[UR16][R148.64], P5 ;  /* 0x03c0000094a17fae */ /* 0x0003e4000a921850 */
[----:B------:R-:W-:Y:S01]  /*8a20*/  IMAD.X R153, R13, 0x1, R154, P1 ;  /* 0x000000010d997824 */ /* 0x000fe200008e069a */
[C---:B--2---:R-:W-:Y:S01]  /*8a30*/  IADD3 R146, P1, R188.reuse, R129, RZ ;  /* 0x00000081bc927210 */ /* 0x044fe20007f3e0ff */
[----:B------:R2:W-:Y:S01]  /*8a40*/  LDGSTS.E [R190+0x200], desc[UR16][R150.64], P5 ;  /* 0x0020000096be7fae */ /* 0x0005e2000a921850 */
[----:B---3--:R-:W-:-:S03]  /*8a50*/  IADD3 R144, P0, R188, R133, RZ ;  /* 0x00000085bc907210 */ /* 0x008fc60007f1e0ff */
[C---:B------:R-:W-:Y:S01]  /*8a60*/  IMAD.X R147, R13.reuse, 0x1, R136, P1 ;  /* 0x000000010d937824 */ /* 0x040fe200008e0688 */
[----:B------:R3:W-:Y:S01]  /*8a70*/  LDGSTS.E [R190+0x600], desc[UR16][R158.64], P5 ;  /* 0x006000009ebe7fae */ /* 0x0007e2000a921850 */
[C---:B------:R-:W-:Y:S01]  /*8a80*/  IMAD.X R145, R13.reuse, 0x1, R140, P0 ;  /* 0x000000010d917824 */ /* 0x040fe200000e068c */
[C---:B-1----:R-:W-:Y:S02]  /*8a90*/  IADD3 R148, P0, R188.reuse, R125, RZ ;  /* 0x0000007dbc947210 */ /* 0x042fe40007f1e0ff */
[----:B------:R1:W-:Y:S01]  /*8aa0*/  LDGSTS.E [R190+0xa00], desc[UR16][R156.64], P5 ;  /* 0x00a000009cbe7fae */ /* 0x0003e2000a921850 */
[C---:B--2---:R-:W-:Y:S02]  /*8ab0*/  IADD3 R150, P1, R188.reuse, R121, RZ ;  /* 0x00000079bc967210 */ /* 0x044fe40007f3e0ff */
[C---:B------:R-:W-:Y:S01]  /*8ac0*/  IMAD.X R149, R13.reuse, 0x1, R132, P0 ;  /* 0x000000010d957824 */ /* 0x040fe200000e0684 */
[C---:B------:R-:W-:Y:S01]  /*8ad0*/  IADD3 R160, P0, R188.reuse, R117, RZ ;  /* 0x00000075bca07210 */ /* 0x040fe20007f1e0ff */
[----:B------:R2:W-:Y:S01]  /*8ae0*/  LDGSTS.E [R190+0xe00], desc[UR16][R152.64], P5 ;  /* 0x00e0000098be7fae */ /* 0x0005e2000a921850 */
[----:B------:R-:W-:Y:S01]  /*8af0*/  IMAD.X R151, R13, 0x1, R128, P1 ;  /* 0x000000010d977824 */ /* 0x000fe200008e0680 */
[----:B---3--:R-:W-:-:S02]  /*8b00*/  IADD3 R158, P1, R188, R113, RZ ;  /* 0x00000071bc9e7210 */ /* 0x008fc40007f3e0ff */
        /* <DEDUP_REMOVED lines=9> */
[----:B------:R3:W-:Y:S01]  /*8ba0*/  LDGSTS.E [R190+0x1e00], desc[UR16][R150.64], P5 ;  /* 0x01e0000096be7fae */ /* 0x0007e2000a921850 */
[C---:B------:R-:W-:Y:S01]  /*8bb0*/  IMAD.X R153, R13.reuse, 0x1, R14, P3 ;  /* 0x000000010d997824 */ /* 0x040fe200018e060e */
[C---:B-1----:R-:W-:Y:S01]  /*8bc0*/  IADD3 R146, P0, R188.reuse, R93, RZ ;  /* 0x0000005dbc927210 */ /* 0x042fe20007f1e0ff */
[C---:B------:R-:W-:Y:S01]  /*8bd0*/  IMAD.X R145, R13.reuse, 0x1, R112, P1 ;  /* 0x000000010d917824 */ /* 0x040fe200008e0670 */
[----:B------:R1:W-:Y:S01]  /*8be0*/  LDGSTS.E [R190+0x2200], desc[UR16][R160.64], P5 ;  /* 0x02200000a0be7fae */ /* 0x0003e2000a921850 */
[----:B--2---:R-:W-:Y:S02]  /*8bf0*/  IADD3 R148, P1, R188, R89, RZ ;  /* 0x00000059bc947210 */ /* 0x004fe40007f3e0ff */
[C---:B------:R-:W-:Y:S01]  /*8c00*/  IMAD.X R147, R13.reuse, 0x1, R108, P0 ;  /* 0x000000010d937824 */ /* 0x040fe200000e066c */
[----:B------:R-:W-:Y:S01]  /*8c10*/  ISETP.NE.U32.AND P0, PT, R178, UR4, PT ;  /* 0x00000004b2007c0c */ /* 0x000fe2000bf05070 */
[----:B------:R1:W-:Y:S01]  /*8c20*/  LDGSTS.E [R190+0x2600], desc[UR16][R158.64], P5 ;  /* 0x026000009ebe7fae */ /* 0x0003e2000a921850 */
[----:B---3--:R-:W-:Y:S01]  /*8c30*/  IADD3 R150, P2, R188, R19, RZ ;  /* 0x00000013bc967210 */ /* 0x008fe20007f5e0ff */
[----:B------:R-:W-:-:S02]  /*8c40*/  IMAD.X R149, R13, 0x1, R104, P1 ;  /* 0x000000010d957824 */ /* 0x000fc400008e0668 */
[----:B------:R1:W-:Y:S01]  /*8c50*/  LDGSTS.E [R190+0x2a00], desc[UR16][R156.64], P5 ;  /* 0x02a000009cbe7fae */ /* 0x0003e2000a921850 */
[----:B------:R-:W-:Y:S01]  /*8c60*/  LEA R188, P1, R195, R188, 0x2 ;  /* 0x000000bcc3bc7211 */ /* 0x000fe200078210ff */
[C---:B------:R-:W-:Y:S02]  /*8c70*/  IMAD.X R151, R13.reuse, 0x1, R100, P2 ;  /* 0x000000010d977824 */ /* 0x040fe400010e0664 */
[----:B------:R1:W-:Y:S01]  /*8c80*/  LDGSTS.E [R190+0x2e00], desc[UR16][R144.64], P5 ;  /* 0x02e0000090be7fae */ /* 0x0003e2000a921850 */
[----:B------:R-:W-:Y:S01]  /*8c90*/  LEA R10, P2, R0, R10, 0x2 ;  /* 0x0000000a000a7211 */ /* 0x000fe200078410ff */
[----:B------:R-:W-:Y:S02]  /*8ca0*/  IMAD.X R13, R13, 0x1, R176, P1 ;  /* 0x000000010d0d7824 */ /* 0x000fe400008e06b0 */
[----:B------:R1:W-:Y:S02]  /*8cb0*/  LDGSTS.E [R190+0x3200], desc[UR16][R146.64], P5 ;  /* 0x0320000092be7fae */ /* 0x0003e4000a921850 */
[----:B------:R-:W-:-:S02]  /*8cc0*/  IMAD.X R8, R8, 0x1, R243, P2 ;  /* 0x0000000108087824 */ /* 0x000fc400010e06f3 */
[----:B------:R1:W-:Y:S04]  /*8cd0*/  LDGSTS.E [R190+0x3600], desc[UR16][R148.64], P5 ;  /* 0x0360000094be7fae */ /* 0x0003e8000a921850 */
[----:B------:R1:W-:Y:S04]  /*8ce0*/  LDGSTS.E [R190+0x3a00], desc[UR16][R150.64], P5 ;  /* 0x03a0000096be7fae */ /* 0x0003e8000a921850 */
[----:B------:R1:W-:Y:S04]  /*8cf0*/  LDGSTS.E [R190+0x3e00], desc[UR16][R152.64], P5 ;  /* 0x03e0000098be7fae */ /* 0x0003e8000a921850 */
[----:B------:R-:W0:Y:S01]  /*8d00*/  LDGDEPBAR ;  /* 0x00000000000079af */ /* 0x000e220000000000 */
[----:B------:R-:W-:Y:S05]  /*8d10*/  @P0 BRA `(.L_x_1) ;  /* 0xffffffec00c00947 */ /* 0x000fea000383ffff */
.L_x_0:
[----:B------:R-:W-:Y:S02]  /*8d20*/  WARPGROUP.DEPBAR.LE gsb0, 0x0 ;  /* 0x00008000000079c5 */ /* 0x000fe40000010000 */
[----:B------:R-:W-:-:S04]  /*8d30*/  DEPBAR.LE SB0, 0x0 ;  /* 0x000080000000791a */ /* 0x000fc80000000000 */
[----:B------:R-:W-:Y:S01]  /*8d40*/  LOP3.LUT R6, R96, 0x70, RZ, 0xc0, !PT ;  /* 0x0000007060067812 */ /* 0x000fe200078ec0ff */
[----:B------:R-:W-:Y:S01]  /*8d50*/  ULDC UR4, c[0x0][0x244] ;  /* 0x0000910000047ab9 */ /* 0x000fe20000000800 */
[----:B------:R-:W-:Y:S01]  /*8d60*/  IADD3 R197, R197, UR7, R94 ;  /* 0x00000007c5c57c10 */ /* 0x000fe2000fffe05e */
[----:B------:R-:W2:Y:S01]  /*8d70*/  LDC R89, c[0x0][0x248] ;  /* 0x00009200ff597b82 */ /* 0x000ea20000000800 */
[----:B------:R-:W-:Y:S02]  /*8d80*/  LOP3.LUT R3, R92, 0x7f, RZ, 0xc0, !PT ;  /* 0x0000007f5c037812 */ /* 0x000fe400078ec0ff */
[----:B------:R-:W-:Y:S01]  /*8d90*/  LOP3.LUT R174, R4, R9, RZ, 0xfc, !PT ;  /* 0x0000000904ae7212 */ /* 0x000fe200078efcff */
[----:B------:R-:W-:-:S04]  /*8da0*/  IMAD.IADD R197, R6, 0x1, R197 ;  /* 0x0000000106c57824 */ /* 0x000fc800078e02c5 */
[----:B------:R-:W-:Y:S01]  /*8db0*/  BAR.SYNC.DEFER_BLOCKING 0x0 ;  /* 0x0000000000007b1d */ /* 0x000fe20000010000 */
[----:B------:R-:W-:Y:S02]  /*8dc0*/  LEA R3, R3, UR7, 0x4 ;  /* 0x0000000703037c11 */ /* 0x000fe4000f8e20ff */
[C-C-:B------:R-:W-:Y:S02]  /*8dd0*/  LOP3.LUT R212, R4.reuse, 0x2, R9.reuse, 0xfe, !PT ;  /* 0x0000000204d47812 */ /* 0x140fe400078efe09 */
[C-C-:B------:R-:W-:Y:S02]  /*8de0*/  LOP3.LUT R210, R4.reuse, 0x4, R9.reuse, 0xfe, !PT ;  /* 0x0000000404d27812 */ /* 0x140fe400078efe09 */
[C-C-:B------:R-:W-:Y:S02]  /*8df0*/  LOP3.LUT R208, R4.reuse, 0x6, R9.reuse, 0xfe, !PT ;  /* 0x0000000604d07812 */ /* 0x140fe400078efe09 */
[C-C-:B------:R-:W-:Y:S02]  /*8e00*/  LOP3.LUT R206, R4.reuse, 0x8, R9.reuse, 0xfe, !PT ;  /* 0x0000000804ce7812 */ /* 0x140fe400078efe09 */
[----:B------:R-:W-:-:S02]  /*8e10*/  LOP3.LUT R204, R4, 0xa, R9, 0xfe, !PT ;  /* 0x0000000a04cc7812 */ /* 0x000fc400078efe09 */
[C-C-:B------:R-:W-:Y:S02]  /*8e20*/  LOP3.LUT R202, R4.reuse, 0xc, R9.reuse, 0xfe, !PT ;  /* 0x0000000c04ca7812 */ /* 0x140fe400078efe09 */
[C-C-:B------:R-:W-:Y:S02]  /*8e30*/  LOP3.LUT R200, R4.reuse, 0xe, R9.reuse, 0xfe, !PT ;  /* 0x0000000e04c87812 */ /* 0x140fe400078efe09 */
[C-C-:B------:R-:W-:Y:S02]  /*8e40*/  LOP3.LUT R198, R4.reuse, 0x10, R9.reuse, 0xfe, !PT ;  /* 0x0000001004c67812 */ /* 0x140fe400078efe09 */
[C-C-:B------:R-:W-:Y:S02]  /*8e50*/  LOP3.LUT R196, R4.reuse, 0x12, R9.reuse, 0xfe, !PT ;  /* 0x0000001204c47812 */ /* 0x140fe400078efe09 */
[C-C-:B------:R-:W-:Y:S02]  /*8e60*/  LOP3.LUT R194, R4.reuse, 0x14, R9.reuse, 0xfe, !PT ;  /* 0x0000001404c27812 */ /* 0x140fe400078efe09 */
[C-C-:B-1----:R-:W-:Y:S01]  /*8e70*/  LOP3.LUT R190, R4.reuse, 0x16, R9.reuse, 0xfe, !PT ;  /* 0x0000001604be7812 */ /* 0x142fe200078efe09 */
[----:B------:R-:W-:Y:S01]  /*8e80*/  STSM.16.M88.4 [R197], R24 ;  /* 0x00000018c5007844 */ /* 0x000fe20000000200 */
[----:B------:R-:W-:-:S02]  /*8e90*/  LOP3.LUT R188, R4, 0x18, R9, 0xfe, !PT ;  /* 0x0000001804bc7812 */ /* 0x000fc400078efe09 */
[C-C-:B------:R-:W-:Y:S01]  /*8ea0*/  LOP3.LUT R186, R4.reuse, 0x1a, R9.reuse, 0xfe, !PT ;  /* 0x0000001a04ba7812 */ /* 0x140fe200078efe09 */
[----:B------:R-:W-:Y:S01]  /*8eb0*/  BAR.SYNC.DEFER_BLOCKING 0x0 ;  /* 0x0000000000007b1d */ /* 0x000fe20000010000 */
        /* <DEDUP_REMOVED lines=49> */
[----:B------:R-:W-:Y:S02]  /*91d0*/  LOP3.LUT R182, R4, 0x1e, R9, 0xfe, !PT ;  /* 0x0000001e04b67812 */ /* 0x000fe400078efe09 */
[----:B------:R-:W1:Y:S01]  /*91e0*/  LDS.128 R8, [R3] ;  /* 0x0000000003087984 */ /* 0x000e620000000c00 */
[----:B------:R-:W-:Y:S01]  /*91f0*/  BAR.SYNC.DEFER_BLOCKING 0x0 ;  /* 0x0000000000007b1d */ /* 0x000fe20000010000 */
[----:B------:R-:W-:-:S04]  /*9200*/  ISETP.GE.AND P0, PT, R7, R192, PT ;  /* 0x000000c00700720c */ /* 0x000fc80003f06270 */
[C---:B------:R-:W-:Y:S01]  /*9210*/  ISETP.LT.AND P3, PT, R174.reuse, R193, !P0 ;  /* 0x000000c1ae00720c */ /* 0x040fe20004761270 */
[----:B--2---:R-:W-:Y:S01]  /*9220*/  IMAD R174, R174, R89, RZ ;  /* 0x00000059aeae7224 */ /* 0x004fe200078e02ff */
[C---:B------:R-:W-:Y:S01]  /*9230*/  ISETP.LT.AND P1, PT, R212.reuse, R193, !P0 ;  /* 0x000000c1d400720c */ /* 0x040fe20004721270 */
[----:B------:R-:W-:Y:S01]  /*9240*/  IMAD R212, R212, R89, RZ ;  /* 0x00000059d4d47224 */ /* 0x000fe200078e02ff */
[----:B------:R-:W-:Y:S01]  /*9250*/  STSM.16.M88.4 [R197], R28 ;  /* 0x0000001cc5007844 */ /* 0x000fe20000000200 */
[----:B------:R-:W-:Y:S06]  /*9260*/  BAR.SYNC.DEFER_BLOCKING 0x0 ;  /* 0x0000000000007b1d */ /* 0x000fec0000010000 */
[----:B------:R-:W2:Y:S02]  /*9270*/  LDS.128 R12, [R3] ;  /* 0x00000000030c7984 */ /* 0x000ea40000000c00 */
[----:B------:R-:W-:Y:S06]  /*9280*/  BAR.SYNC.DEFER_BLOCKING 0x0 ;  /* 0x0000000000007b1d */ /* 0x000fec0000010000 */
[----:B------:R-:W-:Y:S02]  /*9290*/  STSM.16.M88.4 [R197], R32 ;  /* 0x00000020c5007844 */ /* 0x000fe40000000200 */
[----:B------:R-:W-:Y:S06]  /*92a0*/  BAR.SYNC.DEFER_BLOCKING 0x0 ;  /* 0x0000000000007b1d */ /* 0x000fec0000010000 */
[----:B------:R-:W3:Y:S02]  /*92b0*/  LDS.128 R16, [R3] ;  /* 0x0000000003107984 */ /* 0x000ee40000000c00 */
[----:B------:R-:W-:Y:S06]  /*92c0*/  BAR.SYNC.DEFER_BLOCKING 0x0 ;  /* 0x0000000000007b1d */ /* 0x000fec0000010000 */
[----:B------:R-:W-:Y:S02]  /*92d0*/  STSM.16.M88.4 [R197], R36 ;  /* 0x00000024c5007844 */ /* 0x000fe40000000200 */
[----:B------:R-:W-:Y:S06]  /*92e0*/  BAR.SYNC.DEFER_BLOCKING 0x0 ;  /* 0x0000000000007b1d */ /* 0x000fec0000010000 */
[----:B------:R-:W4:Y:S02]  /*92f0*/  LDS.128 R20, [R3] ;  /* 0x0000000003147984 */ /* 0x000f240000000c00 */
[----:B------:R-:W-:Y:S06]  /*9300*/  BAR.SYNC.DEFER_BLOCKING 0x0 ;  /* 0x0000000000007b1d */ /* 0x000fec0000010000 */
[----:B------:R-:W-:Y:S02]  /*9310*/  STSM.16.M88.4 [R197], R40 ;  /* 0x00000028c5007844 */ /* 0x000fe40000000200 */
[----:B------:R-:W-:Y:S06]  /*9320*/  BAR.SYNC.DEFER_BLOCKING 0x0 ;  /* 0x0000000000007b1d */ /* 0x000fec0000010000 */
[----:B------:R-:W5:Y:S02]  /*9330*/  LDS.128 R24, [R3] ;  /* 0x0000000003187984 */ /* 0x000f640000000c00 */
        /* <DEDUP_REMOVED lines=17> */
[----:B------:R1:W-:Y:S02]  /*9450*/  STSM.16.M88.4 [R197], R60 ;  /* 0x0000003cc5007844 */ /* 0x0003e40000000200 */
[----:B------:R-:W-:Y:S01]  /*9460*/  BAR.SYNC.DEFER_BLOCKING 0x0 ;  /* 0x0000000000007b1d */ /* 0x000fe20000010000 */
[----:B-1----:R-:W-:-:S05]  /*9470*/  IMAD R60, R7, UR4, RZ ;  /* 0x00000004073c7c24 */ /* 0x002fca000f8e02ff */
[----:B------:R-:W-:Y:S01]  /*9480*/  ULDC.64 UR4, c[0x0][0x220] ;  /* 0x0000880000047ab9 */ /* 0x000fe20000000a00 */
[----:B------:R-:W1:Y:S01]  /*9490*/  LDS.128 R44, [R3] ;  /* 0x00000000032c7984 */ /* 0x000e620000000c00 */
[----:B------:R-:W-:Y:S06]  /*94a0*/  BAR.SYNC.DEFER_BLOCKING 0x0 ;  /* 0x0000000000007b1d */ /* 0x000fec0000010000 */
[----:B------:R2:W-:Y:S02]  /*94b0*/  STSM.16.M88.4 [R197], R64 ;  /* 0x00000040c5007844 */ /* 0x0005e40000000200 */
[----:B------:R-:W-:Y:S01]  /*94c0*/  BAR.SYNC.DEFER_BLOCKING 0x0 ;  /* 0x0000000000007b1d */ /* 0x000fe20000010000 */
[----:B--2---:R-:W-:-:S04]  /*94d0*/  LEA R64, P2, R60, UR4, 0x2 ;  /* 0x000000043c407c11 */ /* 0x004fc8000f8410ff */
[----:B------:R-:W-:Y:S02]  /*94e0*/  LEA.HI.X.SX32 R65, R60, UR5, 0x2, P2 ;  /* 0x000000053c417c11 */ /* 0x000fe400090f16ff */
[C---:B------:R-:W-:Y:S01]  /*94f0*/  ISETP.LT.AND P2, PT, R210.reuse, R193, !P0 ;  /* 0x000000c1d200720c */ /* 0x040fe20004741270 */
[----:B------:R-:W-:Y:S01]  /*9500*/  IMAD R210, R210, R89, RZ ;  /* 0x00000059d2d27224 */ /* 0x000fe200078e02ff */
[CC--:B------:R-:W-:Y:S01]  /*9510*/  LEA R66, P4, R174.reuse, R64.reuse, 0x2 ;  /* 0x00000040ae427211 */ /* 0x0c0fe200078810ff */
[----:B------:R-:W2:Y:S03]  /*9520*/  LDS.128 R48, [R3] ;  /* 0x0000000003307984 */ /* 0x000ea60000000c00 */
[----:B------:R-:W-:Y:S01]  /*9530*/  LEA.HI.X.SX32 R67, R174, R65, 0x2, P4 ;  /* 0x00000041ae437211 */ /* 0x000fe200020f16ff */
[----:B------:R-:W-:Y:S01]  /*9540*/  IMAD R174, R89, 0x20, R174 ;  /* 0x0000002059ae7824 */ /* 0x000fe200078e02ae */
[----:B------:R-:W-:Y:S06]  /*9550*/  BAR.SYNC.DEFER_BLOCKING 0x0 ;  /* 0x0000000000007b1d */ /* 0x000fec0000010000 */
[----:B------:R3:W-:Y:S02]  /*9560*/  STSM.16.M88.4 [R197], R68 ;  /* 0x00000044c5007844 */ /* 0x0007e40000000200 */
[----:B------:R-:W-:Y:S01]  /*9570*/  BAR.SYNC.DEFER_BLOCKING 0x0 ;  /* 0x0000000000007b1d */ /* 0x000fe20000010000 */
[----:B---3--:R-:W-:-:S02]  /*9580*/  LEA R68, P5, R212, R64, 0x2 ;  /* 0x00000040d4447211 */ /* 0x008fc400078a10ff */
[----:B------:R-:W-:Y:S02]  /*9590*/  LEA R70, P4, R210, R64, 0x2 ;  /* 0x00000040d2467211 */ /* 0x000fe400078810ff */
[----:B------:R-:W-:Y:S02]  /*95a0*/  LEA.HI.X.SX32 R69, R212, R65, 0x2, P5 ;  /* 0x00000041d4457211 */ /* 0x000fe400028f16ff */
[C---:B------:R-:W-:Y:S01]  /*95b0*/  ISETP.LT.AND P5, PT, R208.reuse, R193, !P0 ;  /* 0x000000c1d000720c */ /* 0x040fe200047a1270 */
[----:B------:R-:W-:Y:S01]  /*95c0*/  IMAD R208, R208, R89, RZ ;  /* 0x00000059d0d07224 */ /* 0x000fe200078e02ff */
[----:B------:R-:W-:Y:S02]  /*95d0*/  LEA.HI.X.SX32 R71, R210, R65, 0x2, P4 ;  /* 0x00000041d2477211 */ /* 0x000fe400020f16ff */
[C---:B------:R-:W-:Y:S01]  /*95e0*/  ISETP.LT.AND P4, PT, R206.reuse, R193, !P0 ;  /* 0x000000c1ce00720c */ /* 0x040fe20004781270 */
[----:B------:R-:W-:Y:S01]  /*95f0*/  IMAD R206, R206, R89, RZ ;  /* 0x00000059cece7224 */ /* 0x000fe200078e02ff */
[----:B------:R-:W3:Y:S01]  /*9600*/  LDS.128 R52, [R3] ;  /* 0x0000000003347984 */ /* 0x000ee20000000c00 */
[----:B------:R-:W-:Y:S06]  /*9610*/  BAR.SYNC.DEFER_BLOCKING 0x0 ;  /* 0x0000000000007b1d */ /* 0x000fec0000010000 */
[----:B------:R4:W-:Y:S02]  /*9620*/  STSM.16.M88.4 [R197], R72 ;  /* 0x00000048c5007844 */ /* 0x0009e40000000200 */
[----:B------:R-:W-:Y:S06]  /*9630*/  BAR.SYNC.DEFER_BLOCKING 0x0 ;  /* 0x0000000000007b1d */ /* 0x000fec0000010000 */
[----:B------:R-:W3:Y:S02]  /*9640*/  LDS.128 R4, [R3] ;  /* 0x0000000003047984 */ /* 0x000ee40000000c00 */
[----:B------:R-:W-:Y:S06]  /*9650*/  BAR.SYNC.DEFER_BLOCKING 0x0 ;  /* 0x0000000000007b1d */ /* 0x000fec0000010000 */
[----:B------:R-:W-:Y:S02]  /*9660*/  STSM.16.M88.4 [R197], R76 ;  /* 0x0000004cc5007844 */ /* 0x000fe40000000200 */
        /* <DEDUP_REMOVED lines=9> */
[----:B------:R5:W-:Y:S01]  /*9700*/  @P3 STG.E desc[UR16][R66.64], R8 ;  /* 0x0000000842003986 */ /* 0x000be2000c101910 */
[C---:B------:R-:W-:Y:S01]  /*9710*/  ISETP.LT.AND P3, PT, R202.reuse, R193, !P0 ;  /* 0x000000c1ca00720c */ /* 0x040fe20004761270 */
[----:B------:R-:W-:-:S02]  /*9720*/  IMAD R202, R202, R89, RZ ;  /* 0x00000059caca7224 */ /* 0x000fc400078e02ff */
[----:B------:R1:W-:Y:S01]  /*9730*/  @P1 STG.E desc[UR16][R68.64], R9 ;  /* 0x0000000944001986 */ /* 0x0003e2000c101910 */
[----:B----4-:R-:W-:-:S03]  /*9740*/  LEA R72, P1, R208, R64, 0x2 ;  /* 0x00000040d0487211 */ /* 0x010fc600078210ff */
[----:B------:R4:W-:Y:S01]  /*9750*/  @P2 STG.E desc[UR16][R70.64], R10 ;  /* 0x0000000a46002986 */ /* 0x0009e2000c101910 */
[C---:B------:R-:W-:Y:S01]  /*9760*/  ISETP.LT.AND P2, PT, R204.reuse, R193, !P0 ;  /* 0x000000c1cc00720c */ /* 0x040fe20004741270 */
[----:B------:R-:W-:Y:S01]  /*9770*/  IMAD R204, R204, R89, RZ ;  /* 0x00000059cccc7224 */ /* 0x000fe200078e02ff */
[----:B------:R-:W-:Y:S02]  /*9780*/  LEA.HI.X.SX32 R73, R208, R65, 0x2, P1 ;  /* 0x00000041d0497211 */ /* 0x000fe400008f16ff */
[----:B-----5:R-:W-:-:S03]  /*9790*/  LEA R66, P1, R206, R64, 0x2 ;  /* 0x00000040ce427211 */ /* 0x020fc600078210ff */
[----:B------:R5:W-:Y:S01]  /*97a0*/  @P5 STG.E desc[UR16][R72.64], R11 ;  /* 0x0000000b48005986 */ /* 0x000be2000c101910 */
[-C--:B------:R-:W-:Y:S02]  /*97b0*/  LEA R8, P5, R204, R64.reuse, 0x2 ;  /* 0x00000040cc087211 */ /* 0x080fe400078a10ff */
[----:B------:R-:W-:Y:S02]  /*97c0*/  LEA.HI.X.SX32 R67, R206, R65, 0x2, P1 ;  /* 0x00000041ce437211 */ /* 0x000fe400008f16ff */
[----:B-1----:R-:W-:Y:S02]  /*97d0*/  LEA R68, P6, R202, R64, 0x2 ;  /* 0x00000040ca447211 */ /* 0x002fe400078c10ff */
[C---:B------:R-:W-:Y:S01]  /*97e0*/  ISETP.LT.AND P1, PT, R200.reuse, R193, !P0 ;  /* 0x000000c1c800720c */ /* 0x040fe20004721270 */
[----:B------:R-:W-:Y:S01]  /*97f0*/  IMAD R200, R200, R89, RZ ;  /* 0x00000059c8c87224 */ /* 0x000fe200078e02ff */
[-C--:B------:R-:W-:Y:S01]  /*9800*/  LEA.HI.X.SX32 R9, R204, R65.reuse, 0x2, P5 ;  /* 0x00000041cc097211 */ /* 0x080fe200028f16ff */
[----:B------:R-:W-:Y:S01]  /*9810*/  @P4 STG.E desc[UR16][R66.64], R12 ;  /* 0x0000000c42004986 */ /* 0x000fe2000c101910 */
[----:B------:R-:W-:-:S02]  /*9820*/  LEA.HI.X.SX32 R69, R202, R65, 0x2, P6 ;  /* 0x00000041ca457211 */ /* 0x000fc400030f16ff */
[-C--:B----4-:R-:W-:Y:S01]  /*9830*/  LEA R70, P4, R200, R64.reuse, 0x2 ;  /* 0x00000040c8467211 */ /* 0x090fe200078810ff */
[----:B------:R1:W-:Y:S01]  /*9840*/  @P2 STG.E desc[UR16][R8.64], R13 ;  /* 0x0000000d08002986 */ /* 0x0003e2000c101910 */
[C---:B------:R-:W-:Y:S01]  /*9850*/  ISETP.LT.AND P5, PT, R198.reuse, R193, !P0 ;  /* 0x000000c1c600720c */ /* 0x040fe200047a1270 */
[----:B------:R-:W-:Y:S01]  /*9860*/  IMAD R198, R198, R89, RZ ;  /* 0x00000059c6c67224 */ /* 0x000fe200078e02ff */
[----:B------:R-:W-:Y:S01]  /*9870*/  LEA.HI.X.SX32 R71, R200, R65, 0x2, P4 ;  /* 0x00000041c8477211 */ /* 0x000fe200020f16ff */
[----:B------:R4:W-:Y:S01]  /*9880*/  @P3 STG.E desc[UR16][R68.64], R14 ;  /* 0x0000000e44003986 */ /* 0x0009e2000c101910 */
[C---:B------:R-:W-:Y:S01]  /*9890*/  ISETP.LT.AND P3, PT, R196.reuse, R193, !P0 ;  /* 0x000000c1c400720c */ /* 0x040fe20004761270 */
[----:B------:R-:W-:Y:S01]  /*98a0*/  IMAD R196, R196, R89, RZ ;  /* 0x00000059c4c47224 */ /* 0x000fe200078e02ff */
[----:B------:R-:W-:Y:S01]  /*98b0*/  LEA R10, P2, R198, R64, 0x2 ;  /* 0x00000040c60a7211 */ /* 0x000fe200078410ff */
[----:B------:R2:W-:Y:S01]  /*98c0*/  @P1 STG.E desc[UR16][R70.64], R15 ;  /* 0x0000000f46001986 */ /* 0x0005e2000c101910 */
[C---:B------:R-:W-:Y:S01]  /*98d0*/  ISETP.LT.AND P4, PT, R194.reuse, R193, !P0 ;  /* 0x000000c1c200720c */ /* 0x040fe20004781270 */
[----:B------:R-:W-:Y:S01]  /*98e0*/  IMAD R194, R194, R89, RZ ;  /* 0x00000059c2c27224 */ /* 0x000fe200078e02ff */
[----:B-----5:R-:W-:-:S02]  /*98f0*/  LEA.HI.X.SX32 R11, R198, R65, 0x2, P2 ;  /* 0x00000041c60b7211 */ /* 0x020fc400010f16ff */
[-C--:B-1----:R-:W-:Y:S02]  /*9900*/  LEA R8, P1, R196, R64.reuse, 0x2 ;  /* 0x00000040c4087211 */ /* 0x082fe400078210ff */
[C---:B------:R-:W-:Y:S01]  /*9910*/  ISETP.LT.AND P2, PT, R190.reuse, R193, !P0 ;  /* 0x000000c1be00720c */ /* 0x040fe20004741270 */
[----:B------:R-:W-:Y:S01]  /*9920*/  IMAD R190, R190, R89, RZ ;  /* 0x00000059bebe7224 */ /* 0x000fe200078e02ff */
[-C--:B------:R-:W-:Y:S01]  /*9930*/  LEA.HI.X.SX32 R9, R196, R65.reuse, 0x2, P1 ;  /* 0x00000041c4097211 */ /* 0x080fe200008f16ff */
[----:B------:R1:W-:Y:S01]  /*9940*/  @P5 STG.E desc[UR16][R10.64], R16 ;  /* 0x000000100a005986 */ /* 0x0003e2000c101910 */
[-C--:B------:R-:W-:Y:S02]  /*9950*/  LEA R12, P6, R194, R64.reuse, 0x2 ;  /* 0x00000040c20c7211 */ /* 0x080fe400078c10ff */
[----:B----4-:R-:W-:Y:S01]  /*9960*/  LEA R14, P5, R190, R64, 0x2 ;  /* 0x00000040be0e7211 */ /* 0x010fe200078a10ff */
[----:B------:R4:W-:Y:S01]  /*9970*/  @P3 STG.E desc[UR16][R8.64], R17 ;  /* 0x0000001108003986 */ /* 0x0009e2000c101910 */
[----:B------:R-:W-:-:S02]  /*9980*/  LEA.HI.X.SX32 R13, R194, R65, 0x2, P6 ;  /* 0x00000041c20d7211 */ /* 0x000fc400030f16ff */
[C---:B------:R-:W-:Y:S01]  /*9990*/  ISETP.LT.AND P3, PT, R188.reuse, R193, !P0 ;  /* 0x000000c1bc00720c */ /* 0x040fe20004761270 */
[----:B------:R-:W-:Y:S01]  /*99a0*/  IMAD R188, R188, R89, RZ ;  /* 0x00000059bcbc7224 */ /* 0x000fe200078e02ff */
[----:B--2---:R-:W-:Y:S01]  /*99b0*/  LEA.HI.X.SX32 R15, R190, R65, 0x2, P5 ;  /* 0x00000041be0f7211 */ /* 0x004fe200028f16ff */
[----:B------:R2:W-:Y:S01]  /*99c0*/  @P4 STG.E desc[UR16][R12.64], R18 ;  /* 0x000000120c004986 */ /* 0x0005e2000c101910 */
[C---:B------:R-:W-:Y:S01]  /*99d0*/  ISETP.LT.AND P5, PT, R186.reuse, R193, !P0 ;  /* 0x000000c1ba00720c */ /* 0x040fe200047a1270 */
[----:B------:R-:W-:Y:S01]  /*99e0*/  IMAD R186, R186, R89, RZ ;  /* 0x00000059baba7224 */ /* 0x000fe200078e02ff */
[-C--:B-1----:R-:W-:Y:S01]  /*99f0*/  LEA R10, P4, R188, R64.reuse, 0x2 ;  /* 0x00000040bc0a7211 */ /* 0x082fe200078810ff */
[----:B------:R-:W-:Y:S01]  /*9a00*/  @P2 STG.E desc[UR16][R14.64], R19 ;  /* 0x000000130e002986 */ /* 0x000fe2000c101910 */
[C---:B------:R-:W-:Y:S01]  /*9a10*/  ISETP.LT.AND P2, PT, R184.reuse, R193, !P0 ;  /* 0x000000c1b800720c */ /* 0x040fe20004741270 */
[----:B------:R-:W-:Y:S01]  /*9a20*/  IMAD R184, R184, R89, RZ ;  /* 0x00000059b8b87224 */ /* 0x000fe200078e02ff */
[----:B------:R-:W-:Y:S01]  /*9a30*/  LEA.HI.X.SX32 R11, R188, R65, 0x2, P4 ;  /* 0x00000041bc0b7211 */ /* 0x000fe200020f16ff */
[----:B------:R-:W-:Y:S01]  /*9a40*/  IMAD R16, R89, 0x2, R174 ;  /* 0x0000000259107824 */ /* 0x000fe200078e02ae */
[----:B------:R-:W-:-:S02]  /*9a50*/  LEA R66, P6, R186, R64, 0x2 ;  /* 0x00000040ba427211 */ /* 0x000fc400078c10ff */
[----:B------:R-:W-:Y:S01]  /*9a60*/  ISETP.LT.AND P4, PT, R182, R193, !P0 ;  /* 0x000000c1b600720c */ /* 0x000fe20004781270 */
[----:B------:R1:W-:Y:S01]  /*9a70*/  @P3 STG.E desc[UR16][R10.64], R20 ;  /* 0x000000140a003986 */ /* 0x0003e2000c101910 */
[-C--:B----4-:R-:W-:Y:S01]  /*9a80*/  LEA R8, P3, R184, R64.reuse, 0x2 ;  /* 0x00000040b8087211 */ /* 0x090fe200078610ff */
[----:B------:R-:W-:Y:S01]  /*9a90*/  IMAD R182, R182, R89, RZ ;  /* 0x00000059b6b67224 */ /* 0x000fe200078e02ff */
[-C--:B------:R-:W-:Y:S01]  /*9aa0*/  LEA.HI.X.SX32 R67, R186, R65.reuse, 0x2, P6 ;  /* 0x00000041ba437211 */ /* 0x080fe200030f16ff */
[----:B--2---:R-:W-:Y:S01]  /*9ab0*/  IMAD R18, R89, 0x2, R16 ;  /* 0x0000000259127824 */ /* 0x004fe200078e0210 */
[----:B------:R-:W-:Y:S02]  /*9ac0*/  LEA.HI.X.SX32 R9, R184, R65, 0x2, P3 ;  /* 0x00000041b8097211 */ /* 0x000fe400018f16ff */
[----:B------:R-:W-:Y:S01]  /*9ad0*/  ISETP.LT.AND P1, PT, R180, R193, !P0 ;  /* 0x000000c1b400720c */ /* 0x000fe20004721270 */
[----:B------:R-:W-:Y:S01]  /*9ae0*/  @P5 STG.E desc[UR16][R66.64], R21 ;  /* 0x0000001542005986 */ /* 0x000fe2000c101910 */
[----:B------:R-:W-:-:S02]  /*9af0*/  LEA R12, P6, R182, R64, 0x2 ;  /* 0x00000040b60c7211 */ /* 0x000fc400078c10ff */
[----:B------:R-:W-:Y:S01]  /*9b00*/  ISETP.LT.AND P5, PT, R178, R193, !P0 ;  /* 0x000000c1b200720c */ /* 0x000fe200047a1270 */
[----:B------:R2:W-:Y:S01]  /*9b10*/  @P2 STG.E desc[UR16][R8.64], R22 ;  /* 0x0000001608002986 */ /* 0x0005e2000c101910 */
[-C--:B-1----:R-:W-:Y:S02]  /*9b20*/  LEA R10, P2, R174, R64.reuse, 0x2 ;  /* 0x00000040ae0a7211 */ /* 0x082fe400078410ff */
[-C--:B------:R-:W-:Y:S02]  /*9b30*/  LEA.HI.X.SX32 R13, R182, R65.reuse, 0x2, P6 ;  /* 0x00000041b60d7211 */ /* 0x080fe400030f16ff */
[----:B------:R-:W-:Y:S02]  /*9b40*/  LEA.HI.X.SX32 R11, R174, R65, 0x2, P2 ;  /* 0x00000041ae0b7211 */ /* 0x000fe400010f16ff */
[----:B------:R-:W-:Y:S01]  /*9b50*/  LEA R14, P6, R16, R64, 0x2 ;  /* 0x00000040100e7211 */ /* 0x000fe200078c10ff */
[----:B------:R1:W-:Y:S01]  /*9b60*/  @P4 STG.E desc[UR16][R12.64], R23 ;  /* 0x000000170c004986 */ /* 0x0003e2000c101910 */
[----:B------:R-:W-:-:S02]  /*9b70*/  ISETP.LT.AND P3, PT, R176, R193, !P0 ;  /* 0x000000c1b000720c */ /* 0x000fc40004761270 */
[----:B------:R-:W-:Y:S01]  /*9b80*/  LEA.HI.X.SX32 R15, R16, R65, 0x2, P6 ;  /* 0x00000041100f7211 */ /* 0x000fe200030f16ff */
[----:B------:R4:W-:Y:S01]  /*9b90*/  @P1 STG.E desc[UR16][R10.64], R24 ;  /* 0x000000180a001986 */ /* 0x0009e2000c101910 */
[C---:B------:R-:W-:Y:S01]  /*9ba0*/  IMAD R16, R89.reuse, 0x2, R18 ;  /* 0x0000000259107824 */ /* 0x040fe200078e0212 */
[-C--:B--2---:R-:W-:Y:S02]  /*9bb0*/  LEA R8, P1, R18, R64.reuse, 0x2 ;  /* 0x0000004012087211 */ /* 0x084fe400078210ff */
[----:B------:R-:W-:Y:S01]  /*9bc0*/  ISETP.LT.AND P4, PT, R172, R193, !P0 ;  /* 0x000000c1ac00720c */ /* 0x000fe20004781270 */
[----:B------:R2:W-:Y:S01]  /*9bd0*/  @P5 STG.E desc[UR16][R14.64], R25 ;  /* 0x000000190e005986 */ /* 0x0005e2000c101910 */
[----:B------:R-:W-:Y:S01]  /*9be0*/  LEA.HI.X.SX32 R9, R18, R65, 0x2, P1 ;  /* 0x0000004112097211 */ /* 0x000fe200008f16ff */
[----:B------:R-:W-:Y:S01]  /*9bf0*/  IMAD R18, R89, 0x2, R16 ;  /* 0x0000000259127824 */ /* 0x000fe200078e0210 */
[----:B-1----:R-:W-:Y:S01]  /*9c00*/  LEA R12, P6, R16, R64, 0x2 ;  /* 0x00000040100c7211 */ /* 0x002fe200078c10ff */
[----:B------:R-:W1:Y:S01]  /*9c10*/  LDS.128 R20, [R3] ;  /* 0x0000000003147984 */ /* 0x000e620000000c00 */
[----:B------:R-:W-:-:S02]  /*9c20*/  ISETP.LT.AND P2, PT, R170, R193, !P0 ;  /* 0x000000c1aa00720c */ /* 0x000fc40004741270 */
[----:B------:R-:W-:Y:S01]  /*9c30*/  LEA.HI.X.SX32 R13, R16, R65, 0x2, P6 ;  /* 0x00000041100d7211 */ /* 0x000fe200030f16ff */
[----:B------:R5:W-:Y:S01]  /*9c40*/  @P3 STG.E desc[UR16][R8.64], R26 ;  /* 0x0000001a08003986 */ /* 0x000be2000c101910 */
[C---:B------:R-:W-:Y:S01]  /*9c50*/  IMAD R16, R89.reuse, 0x2, R18 ;  /* 0x0000000259107824 */ /* 0x040fe200078e0212 */
[-C--:B----4-:R-:W-:Y:S02]  /*9c60*/  LEA R10, P3, R18, R64.reuse, 0x2 ;  /* 0x00000040120a7211 */ /* 0x090fe400078610ff */
[----:B------:R-:W-:Y:S01]  /*9c70*/  ISETP.LT.AND P5, PT, R168, R193, !P0 ;  /* 0x000000c1a800720c */ /* 0x000fe200047a1270 */
[----:B------:R4:W-:Y:S01]  /*9c80*/  @P4 STG.E desc[UR16][R12.64], R27 ;  /* 0x0000001b0c004986 */ /* 0x0009e2000c101910 */
[----:B------:R-:W-:Y:S01]  /*9c90*/  LEA.HI.X.SX32 R11, R18, R65, 0x2, P3 ;  /* 0x00000041120b7211 */ /* 0x000fe200018f16ff */
[C---:B------:R-:W-:Y:S01]  /*9ca0*/  IMAD R18, R89.reuse, 0x2, R16 ;  /* 0x0000000259127824 */ /* 0x040fe200078e0210 */
[-C--:B--2---:R-:W-:Y:S02]  /*9cb0*/  LEA R14, P6, R16, R64.reuse, 0x2 ;  /* 0x00000040100e7211 */ /* 0x084fe400078c10ff */
[----:B------:R-:W-:Y:S01]  /*9cc0*/  ISETP.LT.AND P1, PT, R166, R193, !P0 ;  /* 0x000000c1a600720c */ /* 0x000fe20004721270 */
[----:B------:R2:W-:Y:S01]  /*9cd0*/  @P2 STG.E desc[UR16][R10.64], R28 ;  /* 0x0000001c0a002986 */ /* 0x0005e2000c101910 */
[----:B------:R-:W-:Y:S01]  /*9ce0*/  LEA.HI.X.SX32 R15, R16, R65, 0x2, P6 ;  /* 0x00000041100f7211 */ /* 0x000fe200030f16ff */
[----:B------:R-:W-:Y:S01]  /*9cf0*/  IMAD R16, R89, 0x2, R18 ;  /* 0x0000000259107824 */ /* 0x000fe200078e0212 */
[----:B-----5:R-:W-:-:S02]  /*9d00*/  LEA R8, P2, R18, R64, 0x2 ;  /* 0x0000004012087211 */ /* 0x020fc400078410ff */
[----:B------:R-:W-:Y:S01]  /*9d10*/  ISETP.LT.AND P4, PT, R164, R193, !P0 ;  /* 0x000000c1a400720c */ /* 0x000fe20004781270 */
[----:B------:R5:W-:Y:S01]  /*9d20*/  @P5 STG.E desc[UR16][R14.64], R29 ;  /* 0x0000001d0e005986 */ /* 0x000be2000c101910 */
[----:B------:R-:W-:Y:S01]  /*9d30*/  LEA.HI.X.SX32 R9, R18, R65, 0x2, P2 ;  /* 0x0000004112097211 */ /* 0x000fe200010f16ff */
[C---:B------:R-:W-:Y:S01]  /*9d40*/  IMAD R18, R89.reuse, 0x2, R16 ;  /* 0x0000000259127824 */ /* 0x040fe200078e0210 */
[-C--:B----4-:R-:W-:Y:S02]  /*9d50*/  LEA R12, P6, R16, R64.reuse, 0x2 ;  /* 0x00000040100c7211 */ /* 0x090fe400078c10ff */
[----:B------:R-:W-:Y:S01]  /*9d60*/  ISETP.LT.AND P3, PT, R162, R193, !P0 ;  /* 0x000000c1a200720c */ /* 0x000fe20004761270 */
[----:B------:R4:W-:Y:S01]  /*9d70*/  @P1 STG.E desc[UR16][R8.64], R30 ;  /* 0x0000001e08001986 */ /* 0x0009e2000c101910 */
[----:B------:R-:W-:Y:S01]  /*9d80*/  LEA.HI.X.SX32 R13, R16, R65, 0x2, P6 ;  /* 0x00000041100d7211 */ /* 0x000fe200030f16ff */
[----:B------:R-:W-:Y:S01]  /*9d90*/  IMAD R16, R89, 0x2, R18 ;  /* 0x0000000259107824 */ /* 0x000fe200078e0212 */
[----:B--2---:R-:W-:-:S02]  /*9da0*/  LEA R10, P1, R18, R64, 0x2 ;  /* 0x00000040120a7211 */ /* 0x004fc400078210ff */
[----:B------:R-:W-:Y:S01]  /*9db0*/  ISETP.LT.AND P5, PT, R160, R193, !P0 ;  /* 0x000000c1a000720c */ /* 0x000fe200047a1270 */
[----:B------:R2:W-:Y:S01]  /*9dc0*/  @P4 STG.E desc[UR16][R12.64], R31 ;  /* 0x0000001f0c004986 */ /* 0x0005e2000c101910 */
[----:B------:R-:W-:Y:S01]  /*9dd0*/  LEA.HI.X.SX32 R11, R18, R65, 0x2, P1 ;  /* 0x00000041120b7211 */ /* 0x000fe200008f16ff */
[C---:B------:R-:W-:Y:S01]  /*9de0*/  IMAD R18, R89.reuse, 0x2, R16 ;  /* 0x0000000259127824 */ /* 0x040fe200078e0210 */
[-C--:B-----5:R-:W-:Y:S02]  /*9df0*/  LEA R14, P6, R16, R64.reuse, 0x2 ;  /* 0x00000040100e7211 */ /* 0x0a0fe400078c10ff */
[----:B------:R-:W-:Y:S01]  /*9e00*/  ISETP.LT.AND P2, PT, R158, R193, !P0 ;  /* 0x000000c19e00720c */ /* 0x000fe20004741270 */
[----:B------:R5:W-:Y:S01]  /*9e10*/  @P3 STG.E desc[UR16][R10.64], R32 ;  /* 0x000000200a003986 */ /* 0x000be2000c101910 */
[----:B------:R-:W-:Y:S01]  /*9e20*/  LEA.HI.X.SX32 R15, R16, R65, 0x2, P6 ;  /* 0x00000041100f7211 */ /* 0x000fe200030f16ff */
[----:B------:R-:W-:Y:S01]  /*9e30*/  IMAD R16, R89, 0x2, R18 ;  /* 0x0000000259107824 */ /* 0x000fe200078e0212 */
[----:B----4-:R-:W-:-:S02]  /*9e40*/  LEA R8, P3, R18, R64, 0x2 ;  /* 0x0000004012087211 */ /* 0x010fc400078610ff */
        /* <DEDUP_REMOVED lines=96> */
[----:B---3--:R2:W-:Y:S01]  /*a450*/  @P2 STG.E desc[UR16][R10.64], R52 ;  /* 0x000000340a002986 */ /* 0x0085e2000c101910 */
        /* <DEDUP_REMOVED lines=17> */
[-C--:B---3--:R-:W-:Y:S02]  /*a570*/  LEA R14, P6, R16, R64.reuse, 0x2 ;  /* 0x00000040100e7211 */ /* 0x088fe400078c10ff */
        /* <DEDUP_REMOVED lines=14> */
[----:B---3--:R-:W-:-:S02]  /*a660*/  LEA R10, P2, R18, R64, 0x2 ;  /* 0x00000040120a7211 */ /* 0x008fc400078410ff */
[----:B------:R-:W-:Y:S01]  /*a670*/  ISETP.LT.AND P5, PT, R104, R193, !P0 ;  /* 0x000000c16800720c */ /* 0x000fe200047a1270 */
[C---:B----4-:R-:W-:Y:S01]  /*a680*/  IMAD R14, R89.reuse, 0x2, R16 ;  /* 0x00000002590e7824 */ /* 0x050fe200078e0210 */
[----:B------:R-:W-:Y:S01]  /*a690*/  LEA.HI.X.SX32 R11, R18, R65, 0x2, P2 ;  /* 0x00000041120b7211 */ /* 0x000fe200010f16ff */
[----:B------:R3:W-:Y:S01]  /*a6a0*/  @P4 STG.E desc[UR16][R12.64], R7 ;  /* 0x000000070c004986 */ /* 0x0007e2000c101910 */
[-C--:B------:R-:W-:Y:S02]  /*a6b0*/  LEA R4, P6, R16, R64.reuse, 0x2 ;  /* 0x0000004010047211 */ /* 0x080fe400078c10ff */
        /* <DEDUP_REMOVED lines=8> */
[C---:B---3--:R-:W-:Y:S01]  /*a740*/  IMAD R12, R89.reuse, 0x2, R16 ;  /* 0x00000002590c7824 */ /* 0x048fe200078e0210 */
[-C--:B------:R-:W-:Y:S02]  /*a750*/  LEA R6, P6, R16, R64.reuse, 0x2 ;  /* 0x0000004010067211 */ /* 0x080fe400078c10ff */
[-C--:B------:R-:W-:Y:S01]  /*a760*/  ISETP.LT.AND P2, PT, R98, R193.reuse, !P0 ;  /* 0x000000c16200720c */ /* 0x080fe20004741270 */
[----:B------:R-:W-:Y:S01]  /*a770*/  IMAD R14, R89, 0x2, R12 ;  /* 0x00000002590e7824 */ /* 0x000fe200078e020c */
[----:B------:R3:W-:Y:S01]  /*a780*/  @P3 STG.E desc[UR16][R8.64], R58 ;  /* 0x0000003a08003986 */ /* 0x0007e2000c101910 */
[----:B------:R-:W-:Y:S02]  /*a790*/  ISETP.LT.AND P1, PT, R96, R193, !P0 ;  /* 0x000000c16000720c */ /* 0x000fe40004721270 */
[----:B----4-:R-:W-:-:S02]  /*a7a0*/  LEA R10, P3, R12, R64, 0x2 ;  /* 0x000000400c0a7211 */ /* 0x010fc400078610ff */
[-C--:B------:R-:W-:Y:S01]  /*a7b0*/  LEA.HI.X.SX32 R7, R16, R65.reuse, 0x2, P6 ;  /* 0x0000004110077211 */ /* 0x080fe200030f16ff */
[C---:B------:R-:W-:Y:S01]  /*a7c0*/  IMAD R16, R89.reuse, 0x2, R14 ;  /* 0x0000000259107824 */ /* 0x040fe200078e020e */
[-C--:B--2---:R-:W-:Y:S02]  /*a7d0*/  LEA R4, P6, R14, R64.reuse, 0x2 ;  /* 0x000000400e047211 */ /* 0x084fe400078c10ff */
[----:B------:R-:W-:Y:S01]  /*a7e0*/  LEA.HI.X.SX32 R11, R12, R65, 0x2, P3 ;  /* 0x000000410c0b7211 */ /* 0x000fe200018f16ff */
[----:B------:R2:W-:Y:S01]  /*a7f0*/  @P4 STG.E desc[UR16][R6.64], R59 ;  /* 0x0000003b06004986 */ /* 0x0005e2000c101910 */
[----:B------:R-:W-:Y:S01]  /*a800*/  ISETP.LT.AND P3, PT, R0, R193, !P0 ;  /* 0x000000c10000720c */ /* 0x000fe20004761270 */
[C---:B------:R-:W-:Y:S01]  /*a810*/  IMAD R0, R89.reuse, 0x2, R16 ;  /* 0x0000000259007824 */ /* 0x040fe200078e0210 */
[----:B------:R-:W-:Y:S01]  /*a820*/  LEA.HI.X.SX32 R5, R14, R65, 0x2, P6 ;  /* 0x000000410e057211 */ /* 0x000fe200030f16ff */
[----:B------:R4:W-:Y:S01]  /*a830*/  @P2 STG.E desc[UR16][R10.64], R60 ;  /* 0x0000003c0a002986 */ /* 0x0009e2000c101910 */
[-C--:B------:R-:W-:Y:S01]  /*a840*/  ISETP.LT.AND P5, PT, R94, R193.reuse, !P0 ;  /* 0x000000c15e00720c */ /* 0x080fe200047a1270 */
[C---:B------:R-:W-:Y:S01]  /*a850*/  IMAD R14, R89.reuse, 0x2, R0 ;  /* 0x00000002590e7824 */ /* 0x040fe200078e0200 */
[-C--:B------:R-:W-:Y:S01]  /*a860*/  ISETP.LT.AND P4, PT, R88, R193.reuse, !P0 ;  /* 0x000000c15800720c */ /* 0x080fe20004781270 */
[----:B------:R5:W-:Y:S01]  /*a870*/  @P1 STG.E desc[UR16][R4.64], R61 ;  /* 0x0000003d04001986 */ /* 0x000be2000c101910 */
[----:B---3--:R-:W-:Y:S01]  /*a880*/  LEA R8, P1, R0, R64, 0x2 ;  /* 0x0000004000087211 */ /* 0x008fe200078210ff */
[----:B------:R-:W-:Y:S01]  /*a890*/  IMAD R18, R89, 0x2, R14 ;  /* 0x0000000259127824 */ /* 0x000fe200078e020e */
[----:B------:R-:W-:-:S02]  /*a8a0*/  ISETP.LT.AND P2, PT, R92, R193, !P0 ;  /* 0x000000c15c00720c */ /* 0x000fc40004741270 */
[-C--:B--2---:R-:W-:Y:S02]  /*a8b0*/  LEA R6, P6, R16, R64.reuse, 0x2 ;  /* 0x0000004010067211 */ /* 0x084fe400078c10ff */
[-C--:B------:R-:W-:Y:S02]  /*a8c0*/  LEA.HI.X.SX32 R9, R0, R65.reuse, 0x2, P1 ;  /* 0x0000004100097211 */ /* 0x080fe400008f16ff */
[-C--:B----4-:R-:W-:Y:S02]  /*a8d0*/  LEA R10, P1, R18, R64.reuse, 0x2 ;  /* 0x00000040120a7211 */ /* 0x090fe400078210ff */
[-C--:B------:R-:W-:Y:S01]  /*a8e0*/  LEA.HI.X.SX32 R7, R16, R65.reuse, 0x2, P6 ;  /* 0x0000004110077211 */ /* 0x080fe200030f16ff */
[C---:B------:R-:W-:Y:S01]  /*a8f0*/  IMAD R16, R89.reuse, 0x2, R18 ;  /* 0x0000000259107824 */ /* 0x040fe200078e0212 */
[----:B------:R-:W-:Y:S02]  /*a900*/  LEA R12, P6, R14, R64, 0x2 ;  /* 0x000000400e0c7211 */ /* 0x000fe400078c10ff */
[----:B------:R-:W-:Y:S01]  /*a910*/  LEA.HI.X.SX32 R11, R18, R65, 0x2, P1 ;  /* 0x00000041120b7211 */ /* 0x000fe200008f16ff */
[----:B------:R-:W-:Y:S01]  /*a920*/  IMAD R89, R89, 0x2, R16 ;  /* 0x0000000259597824 */ /* 0x000fe200078e0210 */
[-C--:B------:R-:W-:Y:S01]  /*a930*/  ISETP.LT.AND P1, PT, R2, R193.reuse, !P0 ;  /* 0x000000c10200720c */ /* 0x080fe20004721270 */
[----:B------:R5:W-:Y:S01]  /*a940*/  @P5 STG.E desc[UR16][R6.64], R62 ;  /* 0x0000003e06005986 */ /* 0x000be2000c101910 */
[----:B------:R-:W-:-:S02]  /*a950*/  ISETP.LT.AND P0, PT, R90, R193, !P0 ;  /* 0x000000c15a00720c */ /* 0x000fc40004701270 */
[----:B------:R-:W-:Y:S01]  /*a960*/  LEA.HI.X.SX32 R13, R14, R65, 0x2, P6 ;  /* 0x000000410e0d7211 */ /* 0x000fe200030f16ff */
[----:B------:R5:W-:Y:S01]  /*a970*/  @P4 STG.E desc[UR16][R8.64], R63 ;  /* 0x0000003f08004986 */ /* 0x000be2000c101910 */
[----:B------:R-:W-:-:S03]  /*a980*/  LEA R14, P6, R16, R64, 0x2 ;  /* 0x00000040100e7211 */ /* 0x000fc600078c10ff */
[----:B-1----:R5:W-:Y:S01]  /*a990*/  @P3 STG.E desc[UR16][R12.64], R20 ;  /* 0x000000140c003986 */ /* 0x002be2000c101910 */
[-C--:B------:R-:W-:Y:S02]  /*a9a0*/  LEA.HI.X.SX32 R15, R16, R65.reuse, 0x2, P6 ;  /* 0x00000041100f7211 */ /* 0x080fe400030f16ff */
[C---:B------:R-:W-:Y:S01]  /*a9b0*/  LEA R64, P6, R89.reuse, R64, 0x2 ;  /* 0x0000004059407211 */ /* 0x040fe200078c10ff */
[----:B------:R5:W-:Y:S03]  /*a9c0*/  @P2 STG.E desc[UR16][R10.64], R21 ;  /* 0x000000150a002986 */ /* 0x000be6000c101910 */
[----:B------:R-:W-:Y:S01]  /*a9d0*/  LEA.HI.X.SX32 R65, R89, R65, 0x2, P6 ;  /* 0x0000004159417211 */ /* 0x000fe200030f16ff */
[----:B------:R5:W-:Y:S01]  /*a9e0*/  @P1 STG.E desc[UR16][R14.64], R22 ;  /* 0x000000160e001986 */ /* 0x000be2000c101910 */
[----:B------:R-:W-:Y:S07]  /*a9f0*/  @!P0 EXIT ;  /* 0x000000000000894d */ /* 0x000fee0003800000 */
[----:B------:R-:W-:Y:S01]  /*aa00*/  STG.E desc[UR16][R64.64], R23 ;  /* 0x0000001740007986 */ /* 0x000fe2000c101910 */
[----:B------:R-:W-:Y:S05]  /*aa10*/  EXIT ;  /* 0x000000000000794d */ /* 0x000fea0003800000 */
.L_x_2:
[----:B------:R-:W-:-:S00]  /*aa20*/  BRA `(.L_x_2) ;  /* 0xfffffffc00fc7947 */ /* 0x000fc0000383ffff */
[----:B------:R-:W-:-:S00]  /*aa30*/  NOP ;  /* 0x0000000000007918 */ /* 0x000fc00000000000 */
        /* <DEDUP_REMOVED lines=12> */
.L_x_3:


//--------------------- .nv.shared.matmul_kernel  --------------------------
	.section	.nv.shared.matmul_kernel,"aw",@nobits
	.sectionflags	@""
	.align	16
	.zero		1024


//--------------------- .nv.shared.reserved.0     --------------------------
	.section	.nv.shared.reserved.0,"aw",@nobits
	.weak		__nv_reservedSMEM_offset_0_alias
	.size		__nv_reservedSMEM_offset_0_alias, 0, 0
	.other		__nv_reservedSMEM_offset_0_alias,@"STO_CUDA_RESERVED_SHARED STV_DEFAULT"
__nv_reservedSMEM_offset_0_alias:
	.zero		0


//--------------------- .nv.constant0.matmul_kernel --------------------------
	.section	.nv.constant0.matmul_kernel,"a",@progbits
	.sectionflags	@""
	.align	4
.nv.constant0.matmul_kernel:
	.zero		608


//--------------------- SYMBOLS --------------------------

	.type		.nv.reservedSmem.offset0,@object
	.size		.nv.reservedSmem.offset0,0x4
